	.headerflags	@"EF_CUDA_TEXMODE_UNIFIED EF_CUDA_64BIT_ADDRESS EF_CUDA_SM86 EF_CUDA_VIRTUAL_SM(EF_CUDA_SM86)"
	.elftype	@"ET_EXEC"


//--------------------- .nv.info                  --------------------------
	.section	.nv.info,"",@"SHT_CUDA_INFO"
	.align	4


	//----- nvinfo : EIATTR_REGCOUNT
	.align		4
        /*0000*/ 	.byte	0x04, 0x2f
        /*0002*/ 	.short	(.L_2 - .L_1)
	.align		4
.L_1:
        /*0004*/ 	.word	index@(triton_red_fused__to_copy_add_amax_amin_clamp_mul_native_layer_norm_reciprocal_1)
        /*0008*/ 	.word	0x0000007d


	//----- nvinfo : EIATTR_MIN_STACK_SIZE
	.align		4
.L_2:
        /*000c*/ 	.byte	0x04, 0x12
        /*000e*/ 	.short	(.L_4 - .L_3)
	.align		4
.L_3:
        /*0010*/ 	.word	index@(triton_red_fused__to_copy_add_amax_amin_clamp_mul_native_layer_norm_reciprocal_1)
        /*0014*/ 	.word	0x00000000


	//----- nvinfo : EIATTR_FRAME_SIZE
	.align		4
.L_4:
        /*0018*/ 	.byte	0x04, 0x11
        /*001a*/ 	.short	(.L_6 - .L_5)
	.align		4
.L_5:
        /*001c*/ 	.word	index@(triton_red_fused__to_copy_add_amax_amin_clamp_mul_native_layer_norm_reciprocal_1)
        /*0020*/ 	.word	0x00000000


	//----- nvinfo : EIATTR_MIN_STACK_SIZE
	.align		4
.L_6:
        /*0024*/ 	.byte	0x04, 0x12
        /*0026*/ 	.short	(.L_8 - .L_7)
	.align		4
.L_7:
        /*0028*/ 	.word	index@(triton_red_fused__to_copy_add_amax_amin_clamp_mul_native_layer_norm_reciprocal_1)
        /*002c*/ 	.word	0x00000000
.L_8:


//--------------------- .nv.info.triton_red_fused__to_copy_add_amax_amin_clamp_mul_native_layer_norm_reciprocal_1 --------------------------
	.section	.nv.info.triton_red_fused__to_copy_add_amax_amin_clamp_mul_native_layer_norm_reciprocal_1,"",@"SHT_CUDA_INFO"
	.sectionflags	@""
	.align	4


	//----- nvinfo : EIATTR_CUDA_API_VERSION
	.align		4
        /*0000*/ 	.byte	0x04, 0x37
        /*0002*/ 	.short	(.L_10 - .L_9)
.L_9:
        /*0004*/ 	.word	0x0000007c


	//----- nvinfo : EIATTR_SW2861232_WAR
	.align		4
.L_10:
        /*0008*/ 	.byte	0x01, 0x35
	.zero		2


	//----- nvinfo : EIATTR_PARAM_CBANK
	.align		4
        /*000c*/ 	.byte	0x04, 0x0a
        /*000e*/ 	.short	(.L_12 - .L_11)
	.align		4
.L_11:
        /*0010*/ 	.word	index@(.nv.constant0.triton_red_fused__to_copy_add_amax_amin_clamp_mul_native_layer_norm_reciprocal_1)
        /*0014*/ 	.short	0x0160
        /*0016*/ 	.short	0x0090


	//----- nvinfo : EIATTR_CBANK_PARAM_SIZE
	.align		4
.L_12:
        /*0018*/ 	.byte	0x03, 0x19
        /*001a*/ 	.short	0x0090


	//----- nvinfo : EIATTR_KPARAM_INFO
	.align		4
        /*001c*/ 	.byte	0x04, 0x17
        /*001e*/ 	.short	(.L_14 - .L_13)
.L_13:
        /*0020*/ 	.word	0x00000000
        /*0024*/ 	.short	0x0012
        /*0026*/ 	.short	0x0088
        /*0028*/ 	.byte	0x00, 0xf4, 0x21, 0x00


	//----- nvinfo : EIATTR_KPARAM_INFO
	.align		4
.L_14:
        /*002c*/ 	.byte	0x04, 0x17
        /*002e*/ 	.short	(.L_16 - .L_15)
.L_15:
        /*0030*/ 	.word	0x00000000
        /*0034*/ 	.short	0x0011
        /*0036*/ 	.short	0x0084
        /*0038*/ 	.byte	0x00, 0xf0, 0x11, 0x00


	//----- nvinfo : EIATTR_KPARAM_INFO
	.align		4
.L_16:
        /*003c*/ 	.byte	0x04, 0x17
        /*003e*/ 	.short	(.L_18 - .L_17)
.L_17:
        /*0040*/ 	.word	0x00000000
        /*0044*/ 	.short	0x0010
        /*0046*/ 	.short	0x0080
        /*0048*/ 	.byte	0x00, 0xf0, 0x11, 0x00


	//----- nvinfo : EIATTR_KPARAM_INFO
	.align		4
.L_18:
        /*004c*/ 	.byte	0x04, 0x17
        /*004e*/ 	.short	(.L_20 - .L_19)
.L_19:
        /*0050*/ 	.word	0x00000000
        /*0054*/ 	.short	0x000f
        /*0056*/ 	.short	0x0078
        /*0058*/ 	.byte	0x00, 0xf4, 0x21, 0x00


	//----- nvinfo : EIATTR_KPARAM_INFO
	.align		4
.L_20:
        /*005c*/ 	.byte	0x04, 0x17
        /*005e*/ 	.short	(.L_22 - .L_21)
.L_21:
        /*0060*/ 	.word	0x00000000
        /*0064*/ 	.short	0x000e
        /*0066*/ 	.short	0x0070
        /*0068*/ 	.byte	0x00, 0xf4, 0x21, 0x00


	//----- nvinfo : EIATTR_KPARAM_INFO
	.align		4
.L_22:
        /*006c*/ 	.byte	0x04, 0x17
        /*006e*/ 	.short	(.L_24 - .L_23)
.L_23:
        /*0070*/ 	.word	0x00000000
        /*0074*/ 	.short	0x000d
        /*0076*/ 	.short	0x0068
        /*0078*/ 	.byte	0x00, 0xf4, 0x21, 0x00


	//----- nvinfo : EIATTR_KPARAM_INFO
	.align		4
.L_24:
        /*007c*/ 	.byte	0x04, 0x17
        /*007e*/ 	.short	(.L_26 - .L_25)
.L_25:
        /*0080*/ 	.word	0x00000000
        /*0084*/ 	.short	0x000c
        /*0086*/ 	.short	0x0060
        /*0088*/ 	.byte	0x00, 0xf4, 0x21, 0x00


	//----- nvinfo : EIATTR_KPARAM_INFO
	.align		4
.L_26:
        /*008c*/ 	.byte	0x04, 0x17
        /*008e*/ 	.short	(.L_28 - .L_27)
.L_27:
        /*0090*/ 	.word	0x00000000
        /*0094*/ 	.short	0x000b
        /*0096*/ 	.short	0x0058
        /*0098*/ 	.byte	0x00, 0xf4, 0x21, 0x00


	//----- nvinfo : EIATTR_KPARAM_INFO
	.align		4
.L_28:
        /*009c*/ 	.byte	0x04, 0x17
        /*009e*/ 	.short	(.L_30 - .L_29)
.L_29:
        /*00a0*/ 	.word	0x00000000
        /*00a4*/ 	.short	0x000a
        /*00a6*/ 	.short	0x0050
        /*00a8*/ 	.byte	0x00, 0xf4, 0x21, 0x00


	//----- nvinfo : EIATTR_KPARAM_INFO
	.align		4
.L_30:
        /*00ac*/ 	.byte	0x04, 0x17
        /*00ae*/ 	.short	(.L_32 - .L_31)
.L_31:
        /*00b0*/ 	.word	0x00000000
        /*00b4*/ 	.short	0x0009
        /*00b6*/ 	.short	0x0048
        /*00b8*/ 	.byte	0x00, 0xf4, 0x21, 0x00


	//----- nvinfo : EIATTR_KPARAM_INFO
	.align		4
.L_32:
        /*00bc*/ 	.byte	0x04, 0x17
        /*00be*/ 	.short	(.L_34 - .L_33)
.L_33:
        /*00c0*/ 	.word	0x00000000
        /*00c4*/ 	.short	0x0008
        /*00c6*/ 	.short	0x0040
        /*00c8*/ 	.byte	0x00, 0xf4, 0x21, 0x00


	//----- nvinfo : EIATTR_KPARAM_INFO
	.align		4
.L_34:
        /*00cc*/ 	.byte	0x04, 0x17
        /*00ce*/ 	.short	(.L_36 - .L_35)
.L_35:
        /*00d0*/ 	.word	0x00000000
        /*00d4*/ 	.short	0x0007
        /*00d6*/ 	.short	0x0038
        /*00d8*/ 	.byte	0x00, 0xf4, 0x21, 0x00


	//----- nvinfo : EIATTR_KPARAM_INFO
	.align		4
.L_36:
        /*00dc*/ 	.byte	0x04, 0x17
        /*00de*/ 	.short	(.L_38 - .L_37)
.L_37:
        /*00e0*/ 	.word	0x00000000
        /*00e4*/ 	.short	0x0006
        /*00e6*/ 	.short	0x0030
        /*00e8*/ 	.byte	0x00, 0xf4, 0x21, 0x00


	//----- nvinfo : EIATTR_KPARAM_INFO
	.align		4
.L_38:
        /*00ec*/ 	.byte	0x04, 0x17
        /*00ee*/ 	.short	(.L_40 - .L_39)
.L_39:
        /*00f0*/ 	.word	0x00000000
        /*00f4*/ 	.short	0x0005
        /*00f6*/ 	.short	0x0028
        /*00f8*/ 	.byte	0x00, 0xf4, 0x21, 0x00


	//----- nvinfo : EIATTR_KPARAM_INFO
	.align		4
.L_40:
        /*00fc*/ 	.byte	0x04, 0x17
        /*00fe*/ 	.short	(.L_42 - .L_41)
.L_41:
        /*0100*/ 	.word	0x00000000
        /*0104*/ 	.short	0x0004
        /*0106*/ 	.short	0x0020
        /*0108*/ 	.byte	0x00, 0xf4, 0x21, 0x00


	//----- nvinfo : EIATTR_KPARAM_INFO
	.align		4
.L_42:
        /*010c*/ 	.byte	0x04, 0x17
        /*010e*/ 	.short	(.L_44 - .L_43)
.L_43:
        /*0110*/ 	.word	0x00000000
        /*0114*/ 	.short	0x0003
        /*0116*/ 	.short	0x0018
        /*0118*/ 	.byte	0x00, 0xf4, 0x21, 0x00


	//----- nvinfo : EIATTR_KPARAM_INFO
	.align		4
.L_44:
        /*011c*/ 	.byte	0x04, 0x17
        /*011e*/ 	.short	(.L_46 - .L_45)
.L_45:
        /*0120*/ 	.word	0x00000000
        /*0124*/ 	.short	0x0002
        /*0126*/ 	.short	0x0010
        /*0128*/ 	.byte	0x00, 0xf4, 0x21, 0x00


	//----- nvinfo : EIATTR_KPARAM_INFO
	.align		4
.L_46:
        /*012c*/ 	.byte	0x04, 0x17
        /*012e*/ 	.short	(.L_48 - .L_47)
.L_47:
        /*0130*/ 	.word	0x00000000
        /*0134*/ 	.short	0x0001
        /*0136*/ 	.short	0x0008
        /*0138*/ 	.byte	0x00, 0xf4, 0x21, 0x00


	//----- nvinfo : EIATTR_KPARAM_INFO
	.align		4
.L_48:
        /*013c*/ 	.byte	0x04, 0x17
        /*013e*/ 	.short	(.L_50 - .L_49)
.L_49:
        /*0140*/ 	.word	0x00000000
        /*0144*/ 	.short	0x0000
        /*0146*/ 	.short	0x0000
        /*0148*/ 	.byte	0x00, 0xf4, 0x21, 0x00


	//----- nvinfo : EIATTR_MAXREG_COUNT
	.align		4
.L_50:
        /*014c*/ 	.byte	0x03, 0x1b
        /*014e*/ 	.short	0x00ff


	//----- nvinfo : EIATTR_COOP_GROUP_MASK_REGIDS
	.align		4
        /*0150*/ 	.byte	0x04, 0x29
        /*0152*/ 	.short	(.L_52 - .L_51)


	//   ....[0]....
.L_51:
        /*0154*/ 	.word	0xffffffff


	//   ....[1]....
        /*0158*/ 	.word	0xffffffff


	//   ....[2]....
        /*015c*/ 	.word	0xffffffff


	//   ....[3]....
        /*0160*/ 	.word	0xffffffff


	//   ....[4]....
        /*0164*/ 	.word	0xffffffff


	//   ....[5]....
        /*0168*/ 	.word	0xffffffff


	//   ....[6]....
        /*016c*/ 	.word	0xffffffff


	//   ....[7]....
        /*0170*/ 	.word	0xffffffff


	//   ....[8]....
        /*0174*/ 	.word	0xffffffff


	//   ....[9]....
        /*0178*/ 	.word	0xffffffff


	//   ....[10]....
        /*017c*/ 	.word	0xffffffff


	//   ....[11]....
        /*0180*/ 	.word	0xffffffff


	//   ....[12]....
        /*0184*/ 	.word	0xffffffff


	//   ....[13]....
        /*0188*/ 	.word	0xffffffff


	//   ....[14]....
        /*018c*/ 	.word	0xffffffff


	//   ....[15]....
        /*0190*/ 	.word	0xffffffff


	//   ....[16]....
        /*0194*/ 	.word	0xffffffff


	//   ....[17]....
        /*0198*/ 	.word	0xffffffff


	//   ....[18]....
        /*019c*/ 	.word	0xffffffff


	//   ....[19]....
        /*01a0*/ 	.word	0xffffffff


	//   ....[20]....
        /*01a4*/ 	.word	0xffffffff


	//   ....[21]....
        /*01a8*/ 	.word	0xffffffff


	//   ....[22]....
        /*01ac*/ 	.word	0xffffffff


	//   ....[23]....
        /*01b0*/ 	.word	0xffffffff


	//   ....[24]....
        /*01b4*/ 	.word	0xffffffff


	//   ....[25]....
        /*01b8*/ 	.word	0xffffffff


	//   ....[26]....
        /*01bc*/ 	.word	0xffffffff


	//   ....[27]....
        /*01c0*/ 	.word	0xffffffff


	//   ....[28]....
        /*01c4*/ 	.word	0xffffffff


	//   ....[29]....
        /*01c8*/ 	.word	0xffffffff


	//   ....[30]....
        /*01cc*/ 	.word	0xffffffff


	//   ....[31]....
        /*01d0*/ 	.word	0xffffffff


	//   ....[32]....
        /*01d4*/ 	.word	0xffffffff


	//   ....[33]....
        /*01d8*/ 	.word	0xffffffff


	//   ....[34]....
        /*01dc*/ 	.word	0xffffffff


	//   ....[35]....
        /*01e0*/ 	.word	0xffffffff


	//   ....[36]....
        /*01e4*/ 	.word	0xffffffff


	//   ....[37]....
        /*01e8*/ 	.word	0xffffffff


	//   ....[38]....
        /*01ec*/ 	.word	0xffffffff


	//   ....[39]....
        /*01f0*/ 	.word	0xffffffff


	//   ....[40]....
        /*01f4*/ 	.word	0xffffffff


	//   ....[41]....
        /*01f8*/ 	.word	0xffffffff


	//----- nvinfo : EIATTR_COOP_GROUP_INSTR_OFFSETS
	.align		4
.L_52:
        /*01fc*/ 	.byte	0x04, 0x28
        /*01fe*/ 	.short	(.L_54 - .L_53)


	//   ....[0]....
.L_53:
        /*0200*/ 	.word	0x000027f0


	//   ....[1]....
        /*0204*/ 	.word	0x00002ad0


	//   ....[2]....
        /*0208*/ 	.word	0x00002ba0


	//   ....[3]....
        /*020c*/ 	.word	0x00002c00


	//   ....[4]....
        /*0210*/ 	.word	0x00002ca0


	//   ....[5]....
        /*0214*/ 	.word	0x00002d80


	//   ....[6]....
        /*0218*/ 	.word	0x00002df0


	//   ....[7]....
        /*021c*/ 	.word	0x00002e50


	//   ....[8]....
        /*0220*/ 	.word	0x00002f70


	//   ....[9]....
        /*0224*/ 	.word	0x00002fe0


	//   ....[10]....
        /*0228*/ 	.word	0x00003050


	//   ....[11]....
        /*022c*/ 	.word	0x00003160


	//   ....[12]....
        /*0230*/ 	.word	0x000031d0


	//   ....[13]....
        /*0234*/ 	.word	0x00003350


	//   ....[14]....
        /*0238*/ 	.word	0x000033a0


	//   ....[15]....
        /*023c*/ 	.word	0x000034b0


	//   ....[16]....
        /*0240*/ 	.word	0x000034c0


	//   ....[17]....
        /*0244*/ 	.word	0x000034d0


	//   ....[18]....
        /*0248*/ 	.word	0x00004d70


	//   ....[19]....
        /*024c*/ 	.word	0x00004db0


	//   ....[20]....
        /*0250*/ 	.word	0x00004df0


	//   ....[21]....
        /*0254*/ 	.word	0x00004e40


	//   ....[22]....
        /*0258*/ 	.word	0x00004f40


	//   ....[23]....
        /*025c*/ 	.word	0x00004fa0


	//   ....[24]....
        /*0260*/ 	.word	0x000050c0


	//   ....[25]....
        /*0264*/ 	.word	0x00005110


	//   ....[26]....
        /*0268*/ 	.word	0x00005210


	//   ....[27]....
        /*026c*/ 	.word	0x00005240


	//   ....[28]....
        /*0270*/ 	.word	0x00005270


	//   ....[29]....
        /*0274*/ 	.word	0x000052a0


	//   ....[30]....
        /*0278*/ 	.word	0x000052f0


	//   ....[31]....
        /*027c*/ 	.word	0x00005360


	//   ....[32]....
        /*0280*/ 	.word	0x00005420


	//   ....[33]....
        /*0284*/ 	.word	0x00005460


	//   ....[34]....
        /*0288*/ 	.word	0x000054b0


	//   ....[35]....
        /*028c*/ 	.word	0x000054c0


	//   ....[36]....
        /*0290*/ 	.word	0x00005500


	//   ....[37]....
        /*0294*/ 	.word	0x00005570


	//   ....[38]....
        /*0298*/ 	.word	0x000055c0


	//   ....[39]....
        /*029c*/ 	.word	0x000055f0


	//   ....[40]....
        /*02a0*/ 	.word	0x00005740


	//   ....[41]....
        /*02a4*/ 	.word	0x000057a0


	//----- nvinfo : EIATTR_EXIT_INSTR_OFFSETS
	.align		4
.L_54:
        /*02a8*/ 	.byte	0x04, 0x1c
        /*02aa*/ 	.short	(.L_56 - .L_55)


	//   ....[0]....
.L_55:
        /*02ac*/ 	.word	0x00006b00


	//----- nvinfo : EIATTR_REQNTID
	.align		4
.L_56:
        /*02b0*/ 	.byte	0x04, 0x10
        /*02b2*/ 	.short	(.L_58 - .L_57)
.L_57:
        /*02b4*/ 	.word	0x00000080
        /*02b8*/ 	.word	0x00000001
        /*02bc*/ 	.word	0x00000001
.L_58:


//--------------------- .nv.callgraph             --------------------------
	.section	.nv.callgraph,"",@"SHT_CUDA_CALLGRAPH"
	.align	4
	.sectionentsize	8
	.align		4
        /*0000*/ 	.word	0x00000000
	.align		4
        /*0004*/ 	.word	0xffffffff
	.align		4
        /*0008*/ 	.word	0x00000000
	.align		4
        /*000c*/ 	.word	0xfffffffe
	.align		4
        /*0010*/ 	.word	0x00000000
	.align		4
        /*0014*/ 	.word	0xfffffffd
	.align		4
        /*0018*/ 	.word	0x00000000
	.align		4
        /*001c*/ 	.word	0xfffffffc


//--------------------- .nv.rel.action            --------------------------
	.section	.nv.rel.action,"",@"SHT_CUDA_RELOCINFO"
	.align	8
	.sectionentsize	8
        /*0000*/ 	.byte	0x73, 0x00, 0x00, 0x00, 0x00, 0x00, 0x00, 0x00, 0x00, 0x00, 0x00, 0x11, 0x25, 0x00, 0x05, 0x36


//--------------------- .nv.constant4             --------------------------
	.section	.nv.constant4,"a",@progbits
	.align	8
	.align		8
.nv.constant4:
        /*0000*/ 	.dword	_$_str


//--------------------- .nv.constant0.triton_red_fused__to_copy_add_amax_amin_clamp_mul_native_layer_norm_reciprocal_1 --------------------------
	.section	.nv.constant0.triton_red_fused__to_copy_add_amax_amin_clamp_mul_native_layer_norm_reciprocal_1,"a",@progbits
	.sectionflags	@""
	.align	4
.nv.constant0.triton_red_fused__to_copy_add_amax_amin_clamp_mul_native_layer_norm_reciprocal_1:
	.zero		496


//--------------------- .text.triton_red_fused__to_copy_add_amax_amin_clamp_mul_native_layer_norm_reciprocal_1 --------------------------
	.section	.text.triton_red_fused__to_copy_add_amax_amin_clamp_mul_native_layer_norm_reciprocal_1,"ax",@progbits
	.sectionflags	@"SHF_BARRIERS=1"
	.sectioninfo	@"SHI_REGISTERS=125"
	.align	128
        .global         triton_red_fused__to_copy_add_amax_amin_clamp_mul_native_layer_norm_reciprocal_1
        .type           triton_red_fused__to_copy_add_amax_amin_clamp_mul_native_layer_norm_reciprocal_1,@function
        .size           triton_red_fused__to_copy_add_amax_amin_clamp_mul_native_layer_norm_reciprocal_1,(.L_x_7 - triton_red_fused__to_copy_add_amax_amin_clamp_mul_native_layer_norm_reciprocal_1)
        .other          triton_red_fused__to_copy_add_amax_amin_clamp_mul_native_layer_norm_reciprocal_1,@"STO_CUDA_ENTRY STV_DEFAULT"
triton_red_fused__to_copy_add_amax_amin_clamp_mul_native_layer_norm_reciprocal_1:
.text.triton_red_fused__to_copy_add_amax_amin_clamp_mul_native_layer_norm_reciprocal_1:
[----:B------:R-:W-:Y:S02]  /*0000*/  IMAD.MOV.U32 R1, RZ, RZ, c[0x0][0x28] ;  /* 0x00000a00ff017624 */ /* 0x000fe400078e00ff */
[----:B------:R-:W0:Y:S01]  /*0010*/  S2R R0, SR_TID.X ;  /* 0x0000000000007919 */ /* 0x000e220000002100 */
[----:B------:R-:W-:Y:S01]  /*0020*/  CS2R R14, SRZ ;  /* 0x00000000000e7805 */ /* 0x000fe2000001ff00 */
[----:B------:R-:W-:Y:S01]  /*0030*/  IMAD.MOV.U32 R116, RZ, RZ, RZ ;  /* 0x000000ffff747224 */ /* 0x000fe200078e00ff */
[----:B------:R-:W-:Y:S01]  /*0040*/  CS2R R16, SRZ ;  /* 0x0000000000107805 */ /* 0x000fe2000001ff00 */
[----:B------:R-:W1:Y:S01]  /*0050*/  S2R R12, SR_CTAID.X ;  /* 0x00000000000c7919 */ /* 0x000e620000002500 */
[----:B------:R-:W-:Y:S01]  /*0060*/  CS2R R18, SRZ ;  /* 0x0000000000127805 */ /* 0x000fe2000001ff00 */
        /* <DEDUP_REMOVED lines=18> */
[----:B0-----:R-:W-:Y:S01]  /*0190*/  SHF.R.U32.HI R2, RZ, 0x6, R0 ;  /* 0x00000006ff027819 */ /* 0x001fe20000011600 */
[----:B------:R-:W-:Y:S01]  /*01a0*/  IMAD.SHL.U32 R3, R0, 0x10, RZ ;  /* 0x0000001000037824 */ /* 0x000fe200078e00ff */
[----:B------:R-:W-:Y:S01]  /*01b0*/  CS2R R56, SRZ ;  /* 0x0000000000387805 */ /* 0x000fe2000001ff00 */
[----:B------:R-:W-:Y:S01]  /*01c0*/  CS2R R58, SRZ ;  /* 0x00000000003a7805 */ /* 0x000fe2000001ff00 */
[----:B-1----:R-:W-:Y:S01]  /*01d0*/  IMAD.SHL.U32 R13, R12, 0x2, RZ ;  /* 0x000000020c0d7824 */ /* 0x002fe200078e00ff */
[----:B------:R-:W-:Y:S01]  /*01e0*/  SGXT.U32 R2, R2, 0x1 ;  /* 0x000000010202781a */ /* 0x000fe20000000000 */
[----:B------:R-:W-:Y:S01]  /*01f0*/  IMAD R12, R12, 0x1800, RZ ;  /* 0x000018000c0c7824 */ /* 0x000fe200078e02ff */
[----:B------:R-:W-:Y:S01]  /*0200*/  CS2R R60, SRZ ;  /* 0x00000000003c7805 */ /* 0x000fe2000001ff00 */
[----:B------:R-:W-:Y:S01]  /*0210*/  IMAD.MOV.U32 R62, RZ, RZ, RZ ;  /* 0x000000ffff3e7224 */ /* 0x000fe200078e00ff */
[C---:B------:R-:W-:Y:S01]  /*0220*/  LOP3.LUT R4, R2.reuse, R13, RZ, 0xfc, !PT ;  /* 0x0000000d02047212 */ /* 0x040fe200078efcff */
[----:B------:R-:W-:Y:S01]  /*0230*/  IMAD R5, R2, 0xc00, R12 ;  /* 0x00000c0002057824 */ /* 0x000fe200078e020c */
[----:B------:R-:W-:Y:S01]  /*0240*/  LOP3.LUT R2, R3, 0x3f0, RZ, 0xc0, !PT ;  /* 0x000003f003027812 */ /* 0x000fe200078ec0ff */
[----:B------:R-:W-:Y:S01]  /*0250*/  IMAD.SHL.U32 R3, R0, 0x8, RZ ;  /* 0x0000000800037824 */ /* 0x000fe200078e00ff */
[----:B------:R-:W-:Y:S01]  /*0260*/  ISETP.GE.AND P1, PT, R4, 0x1010, PT ;  /* 0x000010100400780c */ /* 0x000fe20003f26270 */
[----:B------:R-:W-:-:S02]  /*0270*/  ULDC.64 UR4, c[0x0][0x118] ;  /* 0x0000460000047ab9 */ /* 0x000fc40000000a00 */
[----:B------:R-:W-:Y:S01]  /*0280*/  IMAD.IADD R2, R2, 0x1, R5 ;  /* 0x0000000102027824 */ /* 0x000fe200078e0205 */
[----:B------:R-:W-:-:S03]  /*0290*/  LOP3.LUT R3, R3, 0x3f8, RZ, 0xc0, !PT ;  /* 0x000003f803037812 */ /* 0x000fc600078ec0ff */
.L_x_2:
[----:B------:R-:W-:Y:S01]  /*02a0*/  IMAD.IADD R68, R2, 0x1, R15 ;  /* 0x0000000102447824 */ /* 0x000fe200078e020f */
[----:B------:R-:W-:Y:S01]  /*02b0*/  CS2R R4, SRZ ;  /* 0x0000000000047805 */ /* 0x000fe2000001ff00 */
[----:B------:R-:W-:Y:S01]  /*02c0*/  IMAD.MOV.U32 R69, RZ, RZ, 0x2 ;  /* 0x00000002ff457424 */ /* 0x000fe200078e00ff */
[----:B------:R-:W-:Y:S01]  /*02d0*/  CS2R R6, SRZ ;  /* 0x0000000000067805 */ /* 0x000fe2000001ff00 */
[----:B------:R-:W-:Y:S02]  /*02e0*/  CS2R R8, SRZ ;  /* 0x0000000000087805 */ /* 0x000fe4000001ff00 */
[C---:B------:R-:W-:Y:S01]  /*02f0*/  IMAD.WIDE R66, R68.reuse, R69, c[0x0][0x160] ;  /* 0x0000580044427625 */ /* 0x040fe200078e0245 */
[----:B------:R-:W-:Y:S01]  /*0300*/  IADD3 R68, R68, 0x8, RZ ;  /* 0x0000000844447810 */ /* 0x000fe20007ffe0ff */
[----:B------:R-:W-:-:S03]  /*0310*/  CS2R R10, SRZ ;  /* 0x00000000000a7805 */ /* 0x000fc6000001ff00 */
[----:B------:R0:W2:Y:S01]  /*0320*/  @!P1 LDG.E.EL.128 R4, [R66.64] ;  /* 0x0000000442049981 */ /* 0x0000a2000c2e1d00 */
[----:B------:R-:W-:-:S05]  /*0330*/  IMAD.WIDE R68, R68, R69, c[0x0][0x160] ;  /* 0x0000580044447625 */ /* 0x000fca00078e0245 */
[----:B------:R1:W3:Y:S01]  /*0340*/  @!P1 LDG.E.EL.128 R8, [R68.64] ;  /* 0x0000000444089981 */ /* 0x0002e2000c2e1d00 */
[----:B------:R-:W-:Y:S01]  /*0350*/  ISETP.NE.U32.AND P0, PT, R15, RZ, PT ;  /* 0x000000ff0f00720c */ /* 0x000fe20003f05070 */
[----:B------:R-:W-:Y:S01]  /*0360*/  IMAD.MOV.U32 R74, RZ, RZ, RZ ;  /* 0x000000ffff4a7224 */ /* 0x000fe200078e00ff */
[----:B------:R-:W-:Y:S01]  /*0370*/  CS2R R110, SRZ ;  /* 0x00000000006e7805 */ /* 0x000fe2000001ff00 */
[----:B------:R-:W-:Y:S01]  /*0380*/  IMAD.MOV.U32 R72, RZ, RZ, RZ ;  /* 0x000000ffff487224 */ /* 0x000fe200078e00ff */
[----:B------:R-:W-:Y:S01]  /*0390*/  ISETP.NE.AND.EX P0, PT, R116, RZ, PT, P0 ;  /* 0x000000ff7400720c */ /* 0x000fe20003f05300 */
[----:B------:R-:W-:Y:S01]  /*03a0*/  IMAD.MOV.U32 R70, RZ, RZ, RZ ;  /* 0x000000ffff467224 */ /* 0x000fe200078e00ff */
[----:B------:R-:W-:Y:S01]  /*03b0*/  CS2R R114, SRZ ;  /* 0x0000000000727805 */ /* 0x000fe2000001ff00 */
[----:B------:R-:W-:Y:S01]  /*03c0*/  IMAD.MOV.U32 R112, RZ, RZ, RZ ;  /* 0x000000ffff707224 */ /* 0x000fe200078e00ff */
[----:B------:R-:W-:Y:S01]  /*03d0*/  CS2R R118, SRZ ;  /* 0x0000000000767805 */ /* 0x000fe2000001ff00 */
[----:B------:R-:W-:Y:S01]  /*03e0*/  IMAD.MOV.U32 R117, RZ, RZ, RZ ;  /* 0x000000ffff757224 */ /* 0x000fe200078e00ff */
[----:B------:R-:W-:Y:S01]  /*03f0*/  CS2R R106, SRZ ;  /* 0x00000000006a7805 */ /* 0x000fe2000001ff00 */
[----:B------:R-:W-:-:S02]  /*0400*/  IMAD.MOV.U32 R78, RZ, RZ, 0x3f800000 ;  /* 0x3f800000ff4e7424 */ /* 0x000fc400078e00ff */
[----:B------:R-:W-:Y:S02]  /*0410*/  IMAD.MOV.U32 R63, RZ, RZ, 0x3f800000 ;  /* 0x3f800000ff3f7424 */ /* 0x000fe400078e00ff */
[----:B------:R-:W-:Y:S02]  /*0420*/  IMAD.MOV.U32 R65, RZ, RZ, 0x3f800000 ;  /* 0x3f800000ff417424 */ /* 0x000fe400078e00ff */
[----:B------:R-:W-:Y:S02]  /*0430*/  IMAD.MOV.U32 R80, RZ, RZ, 0x3f800000 ;  /* 0x3f800000ff507424 */ /* 0x000fe400078e00ff */
[----:B0-----:R-:W-:Y:S02]  /*0440*/  IMAD.MOV.U32 R67, RZ, RZ, 0x3f800000 ;  /* 0x3f800000ff437424 */ /* 0x001fe400078e00ff */
[----:B------:R-:W-:Y:S02]  /*0450*/  IMAD.MOV.U32 R82, RZ, RZ, 0x3f800000 ;  /* 0x3f800000ff527424 */ /* 0x000fe400078e00ff */
[----:B-1----:R-:W-:-:S02]  /*0460*/  IMAD.MOV.U32 R69, RZ, RZ, 0x3f800000 ;  /* 0x3f800000ff457424 */ /* 0x002fc400078e00ff */
[----:B------:R-:W-:Y:S02]  /*0470*/  IMAD.MOV.U32 R84, RZ, RZ, 0x3f800000 ;  /* 0x3f800000ff547424 */ /* 0x000fe400078e00ff */
[----:B------:R-:W-:Y:S02]  /*0480*/  IMAD.MOV.U32 R71, RZ, RZ, 0x3f800000 ;  /* 0x3f800000ff477424 */ /* 0x000fe400078e00ff */
[----:B------:R-:W-:Y:S02]  /*0490*/  IMAD.MOV.U32 R86, RZ, RZ, 0x3f800000 ;  /* 0x3f800000ff567424 */ /* 0x000fe400078e00ff */
[----:B------:R-:W-:Y:S02]  /*04a0*/  IMAD.MOV.U32 R73, RZ, RZ, 0x3f800000 ;  /* 0x3f800000ff497424 */ /* 0x000fe400078e00ff */
[----:B------:R-:W-:Y:S02]  /*04b0*/  IMAD.MOV.U32 R88, RZ, RZ, 0x3f800000 ;  /* 0x3f800000ff587424 */ /* 0x000fe400078e00ff */
[----:B------:R-:W-:-:S02]  /*04c0*/  IMAD.MOV.U32 R75, RZ, RZ, 0x3f800000 ;  /* 0x3f800000ff4b7424 */ /* 0x000fc400078e00ff */
[----:B------:R-:W-:Y:S02]  /*04d0*/  IMAD.MOV.U32 R90, RZ, RZ, 0x3f800000 ;  /* 0x3f800000ff5a7424 */ /* 0x000fe400078e00ff */
[----:B------:R-:W-:Y:S01]  /*04e0*/  IMAD.MOV.U32 R77, RZ, RZ, 0x3f800000 ;  /* 0x3f800000ff4d7424 */ /* 0x000fe200078e00ff */
[----:B--2---:R-:W-:Y:S01]  /*04f0*/  PRMT R79, R4, 0x7632, R79 ;  /* 0x00007632044f7816 */ /* 0x004fe2000000004f */
[C---:B------:R-:W-:Y:S01]  /*0500*/  IMAD.U32 R64, R5.reuse, 0x10000, RZ ;  /* 0x0001000005407824 */ /* 0x040fe200078e00ff */
[----:B------:R-:W-:Y:S01]  /*0510*/  PRMT R81, R5, 0x7632, R81 ;  /* 0x0000763205517816 */ /* 0x000fe20000000051 */
[C---:B------:R-:W-:Y:S01]  /*0520*/  IMAD.U32 R66, R7.reuse, 0x10000, RZ ;  /* 0x0001000007427824 */ /* 0x040fe200078e00ff */
[----:B------:R-:W-:Y:S01]  /*0530*/  PRMT R83, R6, 0x7632, R83 ;  /* 0x0000763206537816 */ /* 0x000fe20000000053 */
[----:B------:R-:W-:Y:S01]  /*0540*/  IMAD.U32 R4, R4, 0x10000, RZ ;  /* 0x0001000004047824 */ /* 0x000fe200078e00ff */
[----:B------:R-:W-:Y:S01]  /*0550*/  PRMT R85, R7, 0x7632, R85 ;  /* 0x0000763207557816 */ /* 0x000fe20000000055 */
[----:B---3--:R-:W-:Y:S01]  /*0560*/  IMAD.U32 R68, R9, 0x10000, RZ ;  /* 0x0001000009447824 */ /* 0x008fe200078e00ff */
[----:B------:R-:W-:Y:S01]  /*0570*/  PRMT R87, R8, 0x7632, R87 ;  /* 0x0000763208577816 */ /* 0x000fe20000000057 */
[----:B------:R-:W-:Y:S01]  /*0580*/  IMAD.U32 R76, R11, 0x10000, RZ ;  /* 0x000100000b4c7824 */ /* 0x000fe200078e00ff */
[----:B------:R-:W-:Y:S01]  /*0590*/  PRMT R89, R9, 0x7632, R89 ;  /* 0x0000763209597816 */ /* 0x000fe20000000059 */
[----:B------:R-:W-:Y:S01]  /*05a0*/  IMAD.U32 R6, R6, 0x10000, RZ ;  /* 0x0001000006067824 */ /* 0x000fe200078e00ff */
[----:B------:R-:W-:Y:S01]  /*05b0*/  PRMT R91, R10, 0x7632, R91 ;  /* 0x000076320a5b7816 */ /* 0x000fe2000000005b */
[----:B------:R-:W-:Y:S01]  /*05c0*/  IMAD.U32 R8, R8, 0x10000, RZ ;  /* 0x0001000008087824 */ /* 0x000fe200078e00ff */
[----:B------:R-:W-:Y:S01]  /*05d0*/  PRMT R93, R11, 0x7632, R93 ;  /* 0x000076320b5d7816 */ /* 0x000fe2000000005d */
[----:B------:R-:W-:-:S02]  /*05e0*/  IMAD.U32 R10, R10, 0x10000, RZ ;  /* 0x000100000a0a7824 */ /* 0x000fc400078e00ff */
[----:B------:R-:W-:Y:S02]  /*05f0*/  IMAD.MOV.U32 R11, RZ, RZ, 0x3f800000 ;  /* 0x3f800000ff0b7424 */ /* 0x000fe400078e00ff */
[----:B------:R-:W-:Y:S02]  /*0600*/  IMAD.MOV.U32 R9, RZ, RZ, RZ ;  /* 0x000000ffff097224 */ /* 0x000fe400078e00ff */
[----:B------:R-:W-:Y:S02]  /*0610*/  IMAD.MOV.U32 R7, RZ, RZ, RZ ;  /* 0x000000ffff077224 */ /* 0x000fe400078e00ff */
[----:B------:R-:W-:Y:S02]  /*0620*/  IMAD.MOV.U32 R5, RZ, RZ, RZ ;  /* 0x000000ffff057224 */ /* 0x000fe400078e00ff */
[----:B------:R-:W-:Y:S02]  /*0630*/  IMAD.U32 R79, R79, 0x10000, RZ ;  /* 0x000100004f4f7824 */ /* 0x000fe400078e00ff */
[----:B------:R-:W-:-:S02]  /*0640*/  IMAD.U32 R81, R81, 0x10000, RZ ;  /* 0x0001000051517824 */ /* 0x000fc400078e00ff */
[----:B------:R-:W-:Y:S02]  /*0650*/  IMAD.U32 R83, R83, 0x10000, RZ ;  /* 0x0001000053537824 */ /* 0x000fe400078e00ff */
[----:B------:R-:W-:Y:S02]  /*0660*/  IMAD.U32 R85, R85, 0x10000, RZ ;  /* 0x0001000055557824 */ /* 0x000fe400078e00ff */
[----:B------:R-:W-:Y:S02]  /*0670*/  IMAD.U32 R87, R87, 0x10000, RZ ;  /* 0x0001000057577824 */ /* 0x000fe400078e00ff */
[----:B------:R-:W-:Y:S02]  /*0680*/  IMAD.U32 R89, R89, 0x10000, RZ ;  /* 0x0001000059597824 */ /* 0x000fe400078e00ff */
[----:B------:R-:W-:Y:S02]  /*0690*/  IMAD.U32 R91, R91, 0x10000, RZ ;  /* 0x000100005b5b7824 */ /* 0x000fe400078e00ff */
[----:B------:R-:W-:Y:S01]  /*06a0*/  IMAD.U32 R93, R93, 0x10000, RZ ;  /* 0x000100005d5d7824 */ /* 0x000fe200078e00ff */
[----:B------:R-:W-:Y:S05]  /*06b0*/  @!P0 BRA `(.L_x_0) ;  /* 0x00000f0000008947 */ /* 0x000fea0003800000 */
[----:B------:R-:W-:Y:S01]  /*06c0*/  FADD R11, R14, 1 ;  /* 0x3f8000000e0b7421 */ /* 0x000fe20000000000 */
[----:B------:R-:W-:Y:S01]  /*06d0*/  FADD R74, R4, -R47 ;  /* 0x8000002f044a7221 */ /* 0x000fe20000000000 */
[----:B------:R-:W-:Y:S01]  /*06e0*/  FADD R78, R17, 1 ;  /* 0x3f800000114e7421 */ /* 0x000fe20000000000 */
[----:B------:R-:W-:Y:S01]  /*06f0*/  FADD R9, R79, -R48 ;  /* 0x800000304f097221 */ /* 0x000fe20000000000 */
[C---:B------:R-:W-:Y:S01]  /*0700*/  FMUL R86, R11.reuse, 0.25 ;  /* 0x3e8000000b567820 */ /* 0x040fe20000400000 */
[C---:B------:R-:W-:Y:S01]  /*0710*/  FSETP.GEU.AND P2, PT, |R11|.reuse, 1.175494350822287508e-38, PT ;  /* 0x008000000b00780b */ /* 0x040fe20003f4e200 */
[----:B------:R-:W-:Y:S01]  /*0720*/  FMUL R71, R74, 0.25 ;  /* 0x3e8000004a477820 */ /* 0x000fe20000400000 */
[----:B------:R-:W-:Y:S01]  /*0730*/  FSETP.GT.AND P0, PT, |R11|, 8.50705917302346158658e+37, PT ;  /* 0x7e8000000b00780b */ /* 0x000fe20003f04200 */
[----:B------:R-:W-:Y:S01]  /*0740*/  FADD R65, R18, 1 ;  /* 0x3f80000012417421 */ /* 0x000fe20000000000 */
[----:B------:R-:W-:Y:S01]  /*0750*/  FSETP.GEU.AND P4, PT, |R78|, 1.175494350822287508e-38, PT ;  /* 0x008000004e00780b */ /* 0x000fe20003f8e200 */
[----:B------:R-:W-:Y:S01]  /*0760*/  FADD R63, R16, 1 ;  /* 0x3f800000103f7421 */ /* 0x000fe20000000000 */
[----:B------:R-:W-:Y:S01]  /*0770*/  FSEL R86, R86, R11, P0 ;  /* 0x0000000b56567208 */ /* 0x000fe20000000000 */
[C---:B------:R-:W-:Y:S01]  /*0780*/  FMUL R73, R78.reuse, 0.25 ;  /* 0x3e8000004e497820 */ /* 0x040fe20000400000 */
[----:B------:R-:W-:Y:S01]  /*0790*/  FSEL R71, R71, R74, P0 ;  /* 0x0000004a47477208 */ /* 0x000fe20000000000 */
[----:B------:R-:W-:Y:S01]  /*07a0*/  FMUL R88, R9, 0.25 ;  /* 0x3e80000009587820 */ /* 0x000fe20000400000 */
[----:B------:R-:W-:Y:S01]  /*07b0*/  FSETP.GT.AND P3, PT, |R78|, 8.50705917302346158658e+37, PT ;  /* 0x7e8000004e00780b */ /* 0x000fe20003f64200 */
[----:B------:R-:W-:Y:S01]  /*07c0*/  FADD R72, R64, -R49 ;  /* 0x8000003140487221 */ /* 0x000fe20000000000 */
[----:B------:R-:W-:Y:S01]  /*07d0*/  FSETP.GEU.AND P6, PT, |R63|, 1.175494350822287508e-38, PT ;  /* 0x008000003f00780b */ /* 0x000fe20003fce200 */
[----:B------:R-:W-:Y:S01]  /*07e0*/  @!P2 FMUL R86, R86, 16777216 ;  /* 0x4b8000005656a820 */ /* 0x000fe20000400000 */
[----:B------:R-:W-:Y:S01]  /*07f0*/  @!P2 FMUL R71, R71, 16777216 ;  /* 0x4b8000004747a820 */ /* 0x000fe20000400000 */
[C---:B------:R-:W-:Y:S01]  /*0800*/  FSETP.GEU.AND P2, PT, |R65|.reuse, 1.175494350822287508e-38, PT ;  /* 0x008000004100780b */ /* 0x040fe20003f4e200 */
[----:B------:R-:W-:Y:S01]  /*0810*/  FMUL R92, R65, 0.25 ;  /* 0x3e800000415c7820 */ /* 0x000fe20000400000 */
[----:B------:R-:W-:Y:S01]  /*0820*/  FSEL R73, R73, R78, P3 ;  /* 0x0000004e49497208 */ /* 0x000fe20001800000 */
[----:B------:R-:W-:Y:S01]  /*0830*/  FADD R80, R19, 1 ;  /* 0x3f80000013507421 */ /* 0x000fe20000000000 */
[----:B------:R-:W-:Y:S01]  /*0840*/  FSEL R88, R88, R9, P3 ;  /* 0x0000000958587208 */ /* 0x000fe20001800000 */
[----:B------:R-:W-:Y:S01]  /*0850*/  FMUL R90, R63, 0.25 ;  /* 0x3e8000003f5a7820 */ /* 0x000fe20000400000 */
[----:B------:R-:W-:Y:S01]  /*0860*/  FSETP.GT.AND P0, PT, |R65|, 8.50705917302346158658e+37, PT ;  /* 0x7e8000004100780b */ /* 0x000fe20003f04200 */
[----:B------:R-:W-:Y:S01]  /*0870*/  FMUL R75, R72, 0.25 ;  /* 0x3e800000484b7820 */ /* 0x000fe20000400000 */
[----:B------:R-:W-:Y:S01]  /*0880*/  FSETP.GT.AND P5, PT, |R63|, 8.50705917302346158658e+37, PT ;  /* 0x7e8000003f00780b */ /* 0x000fe20003fa4200 */
[----:B------:R-:W-:Y:S01]  /*0890*/  FADD R70, R6, -R51 ;  /* 0x8000003306467221 */ /* 0x000fe20000000000 */
[----:B------:R-:W-:Y:S01]  /*08a0*/  @!P4 FMUL R73, R73, 16777216 ;  /* 0x4b8000004949c820 */ /* 0x000fe20000400000 */
[----:B------:R-:W-:Y:S01]  /*08b0*/  @!P4 FMUL R88, R88, 16777216 ;  /* 0x4b8000005858c820 */ /* 0x000fe20000400000 */
[----:B------:R-:W-:Y:S01]  /*08c0*/  FSEL R92, R92, R65, P0 ;  /* 0x000000415c5c7208 */ /* 0x000fe20000000000 */
[----:B------:R-:W-:Y:S01]  /*08d0*/  FADD R67, R20, 1 ;  /* 0x3f80000014437421 */ /* 0x000fe20000000000 */
[----:B------:R-:W-:Y:S01]  /*08e0*/  FSEL R90, R90, R63, P5 ;  /* 0x0000003f5a5a7208 */ /* 0x000fe20002800000 */
[C---:B------:R-:W-:Y:S01]  /*08f0*/  FMUL R77, R80.reuse, 0.25 ;  /* 0x3e800000504d7820 */ /* 0x040fe20000400000 */
[----:B------:R-:W-:Y:S01]  /*0900*/  FSETP.GEU.AND P4, PT, |R80|, 1.175494350822287508e-38, PT ;  /* 0x008000005000780b */ /* 0x000fe20003f8e200 */
[----:B------:R-:W-:Y:S01]  /*0910*/  FADD R7, R81, -R50 ;  /* 0x8000003251077221 */ /* 0x000fe20000000000 */
[----:B------:R-:W-:Y:S01]  /*0920*/  FSEL R75, R75, R72, P5 ;  /* 0x000000484b4b7208 */ /* 0x000fe20002800000 */
[----:B------:R-:W-:Y:S01]  /*0930*/  FMUL R97, R70, 0.25 ;  /* 0x3e80000046617820 */ /* 0x000fe20000400000 */
[----:B------:R-:W-:Y:S01]  /*0940*/  FSETP.GT.AND P3, PT, |R80|, 8.50705917302346158658e+37, PT ;  /* 0x7e8000005000780b */ /* 0x000fe20003f64200 */
[----:B------:R-:W-:Y:S01]  /*0950*/  @!P2 FMUL R92, R92, 16777216 ;  /* 0x4b8000005c5ca820 */ /* 0x000fe20000400000 */
[----:B------:R-:W-:Y:S01]  /*0960*/  FADD R5, R83, -R52 ;  /* 0x8000003453057221 */ /* 0x000fe20000000000 */
[----:B------:R-:W-:Y:S01]  /*0970*/  FADD R69, R22, 1 ;  /* 0x3f80000016457421 */ /* 0x000fe20000000000 */
[----:B------:R-:W-:Y:S01]  /*0980*/  @!P6 FMUL R90, R90, 16777216 ;  /* 0x4b8000005a5ae820 */ /* 0x000fe20000400000 */
[----:B------:R-:W-:Y:S01]  /*0990*/  @!P6 FMUL R75, R75, 16777216 ;  /* 0x4b8000004b4be820 */ /* 0x000fe20000400000 */
[----:B------:R-:W-:Y:S01]  /*09a0*/  FSETP.GEU.AND P6, PT, |R67|, 1.175494350822287508e-38, PT ;  /* 0x008000004300780b */ /* 0x000fe20003fce200 */
[----:B------:R-:W-:Y:S01]  /*09b0*/  FMUL R94, R7, 0.25 ;  /* 0x3e800000075e7820 */ /* 0x000fe20000400000 */
[----:B------:R-:W-:Y:S01]  /*09c0*/  FSEL R95, R77, R80, P3 ;  /* 0x000000504d5f7208 */ /* 0x000fe20001800000 */
[----:B------:R-:W-:Y:S01]  /*09d0*/  FMUL R96, R67, 0.25 ;  /* 0x3e80000043607820 */ /* 0x000fe20000400000 */
[----:B------:R0:W1:Y:S01]  /*09e0*/  MUFU.RCP R77, R92 ;  /* 0x0000005c004d7308 */ /* 0x0000620000001000 */
[----:B------:R-:W-:Y:S01]  /*09f0*/  FSEL R99, R97, R70, P3 ;  /* 0x0000004661637208 */ /* 0x000fe20001800000 */
[----:B------:R-:W-:Y:S01]  /*0a00*/  FADD R84, R23, 1 ;  /* 0x3f80000017547421 */ /* 0x000fe20000000000 */
[----:B------:R-:W-:Y:S01]  /*0a10*/  FSETP.GT.AND P5, PT, |R67|, 8.50705917302346158658e+37, PT ;  /* 0x7e8000004300780b */ /* 0x000fe20003fa4200 */
[----:B------:R-:W-:Y:S01]  /*0a20*/  FADD R82, R21, 1 ;  /* 0x3f80000015527421 */ /* 0x000fe20000000000 */
[----:B------:R-:W-:Y:S01]  /*0a30*/  FSETP.GEU.AND P3, PT, |R69|, 1.175494350822287508e-38, PT ;  /* 0x008000004500780b */ /* 0x000fe20003f6e200 */
[----:B------:R-:W-:Y:S01]  /*0a40*/  @!P4 FMUL R95, R95, 16777216 ;  /* 0x4b8000005f5fc820 */ /* 0x000fe20000400000 */
[----:B------:R-:W-:Y:S01]  /*0a50*/  FSEL R94, R94, R7, P0 ;  /* 0x000000075e5e7208 */ /* 0x000fe20000000000 */
[----:B------:R-:W-:Y:S01]  /*0a60*/  FMUL R102, R69, 0.25 ;  /* 0x3e80000045667820 */ /* 0x000fe20000400000 */
[----:B0-----:R-:W-:Y:S01]  /*0a70*/  FMUL R92, R5, 0.25 ;  /* 0x3e800000055c7820 */ /* 0x001fe20000400000 */
[----:B------:R-:W-:Y:S01]  /*0a80*/  @!P4 FMUL R99, R99, 16777216 ;  /* 0x4b8000006363c820 */ /* 0x000fe20000400000 */
[----:B------:R-:W-:Y:S01]  /*0a90*/  MUFU.RCP R86, R86 ;  /* 0x0000005600567308 */ /* 0x000fe20000001000 */
[----:B------:R-:W-:Y:S01]  /*0aa0*/  FSEL R98, R96, R67, P5 ;  /* 0x0000004360627208 */ /* 0x000fe20002800000 */
[----:B------:R-:W-:Y:S01]  /*0ab0*/  @!P2 FMUL R94, R94, 16777216 ;  /* 0x4b8000005e5ea820 */ /* 0x000fe20000400000 */
[----:B------:R-:W-:Y:S01]  /*0ac0*/  FSETP.GT.AND P4, PT, |R69|, 8.50705917302346158658e+37, PT ;  /* 0x7e8000004500780b */ /* 0x000fe20003f84200 */
[----:B------:R-:W-:Y:S01]  /*0ad0*/  FMUL R101, R82, 0.25 ;  /* 0x3e80000052657820 */ /* 0x000fe20000400000 */
[----:B------:R-:W-:Y:S01]  /*0ae0*/  FSEL R100, R92, R5, P5 ;  /* 0x000000055c647208 */ /* 0x000fe20002800000 */
[----:B------:R-:W-:Y:S01]  /*0af0*/  @!P6 FMUL R98, R98, 16777216 ;  /* 0x4b8000006262e820 */ /* 0x000fe20000400000 */
[----:B------:R-:W-:Y:S01]  /*0b00*/  FSETP.GEU.AND P5, PT, |R84|, 1.175494350822287508e-38, PT ;  /* 0x008000005400780b */ /* 0x000fe20003fae200 */
[----:B------:R-:W0:Y:S01]  /*0b10*/  MUFU.RCP R73, R73 ;  /* 0x0000004900497308 */ /* 0x000e220000001000 */
[----:B------:R-:W-:Y:S01]  /*0b20*/  FSETP.GT.AND P2, PT, |R82|, 8.50705917302346158658e+37, PT ;  /* 0x7e8000005200780b */ /* 0x000fe20003f44200 */
[----:B------:R-:W-:Y:S01]  /*0b30*/  @!P6 FMUL R100, R100, 16777216 ;  /* 0x4b8000006464e820 */ /* 0x000fe20000400000 */
[----:B------:R-:W-:Y:S01]  /*0b40*/  FSEL R103, R102, R69, P4 ;  /* 0x0000004566677208 */ /* 0x000fe20002000000 */
[----:B------:R-:W-:Y:S01]  /*0b50*/  FADD R115, R85, -R54 ;  /* 0x8000003655737221 */ /* 0x000fe20000000000 */
[----:B------:R-:W-:Y:S01]  /*0b60*/  FSETP.GT.AND P6, PT, |R84|, 8.50705917302346158658e+37, PT ;  /* 0x7e8000005400780b */ /* 0x000fe20003fc4200 */
[----:B------:R-:W-:Y:S01]  /*0b70*/  FADD R112, R8, -R55 ;  /* 0x8000003708707221 */ /* 0x000fe20000000000 */
[----:B------:R-:W-:Y:S01]  /*0b80*/  FSEL R97, R101, R82, P2 ;  /* 0x0000005265617208 */ /* 0x000fe20001000000 */
[----:B------:R2:W3:Y:S01]  /*0b90*/  MUFU.RCP R96, R95 ;  /* 0x0000005f00607308 */ /* 0x0004e20000001000 */
[----:B------:R-:W-:Y:S01]  /*0ba0*/  FSETP.GEU.AND P0, PT, |R82|, 1.175494350822287508e-38, PT ;  /* 0x008000005200780b */ /* 0x000fe20003f0e200 */
[----:B------:R-:W-:Y:S01]  /*0bb0*/  @!P3 FMUL R103, R103, 16777216 ;  /* 0x4b8000006767b820 */ /* 0x000fe20000400000 */
[----:B------:R-:W-:Y:S01]  /*0bc0*/  FADD R110, R66, -R53 ;  /* 0x80000035426e7221 */ /* 0x000fe20000000000 */
[----:B------:R-:W-:Y:S01]  /*0bd0*/  FMUL R105, R112, 0.25 ;  /* 0x3e80000070697820 */ /* 0x000fe20000400000 */
[----:B-1----:R-:W-:Y:S01]  /*0be0*/  FFMA R94, R77, R94, R50 ;  /* 0x0000005e4d5e7223 */ /* 0x002fe20000000032 */
[----:B------:R-:W-:Y:S01]  /*0bf0*/  FADD R119, R87, -R56 ;  /* 0x8000003857777221 */ /* 0x000fe20000000000 */
[----:B------:R-:W-:Y:S01]  /*0c00*/  FADD R118, R68, -R57 ;  /* 0x8000003944767221 */ /* 0x000fe20000000000 */
[----:B------:R1:W4:Y:S01]  /*0c10*/  MUFU.RCP R101, R98 ;  /* 0x0000006200657308 */ /* 0x0003220000001000 */
[----:B--2---:R-:W-:Y:S01]  /*0c20*/  FMUL R95, R84, 0.25 ;  /* 0x3e800000545f7820 */ /* 0x004fe20000400000 */
[----:B0-----:R-:W-:Y:S01]  /*0c30*/  FFMA R92, R73, R88, R48 ;  /* 0x00000058495c7223 */ /* 0x001fe20000000030 */
[----:B------:R-:W-:Y:S01]  /*0c40*/  FSEL R105, R105, R112, P6 ;  /* 0x0000007069697208 */ /* 0x000fe20003000000 */
[----:B------:R-:W-:Y:S01]  /*0c50*/  FMUL R107, R118, 0.25 ;  /* 0x3e800000766b7820 */ /* 0x000fe20000400000 */
[----:B------:R-:W-:Y:S01]  /*0c60*/  FADD R117, R89, -R58 ;  /* 0x8000003a59757221 */ /* 0x000fe20000000000 */
[----:B------:R-:W-:Y:S01]  /*0c70*/  @!P0 FMUL R97, R97, 16777216 ;  /* 0x4b80000061618820 */ /* 0x000fe20000400000 */
[----:B------:R-:W-:Y:S01]  /*0c80*/  FADD R114, R10, -R59 ;  /* 0x8000003b0a727221 */ /* 0x000fe20000000000 */
[----:B------:R-:W0:Y:S01]  /*0c90*/  MUFU.RCP R103, R103 ;  /* 0x0000006700677308 */ /* 0x000e220000001000 */
[----:B-1----:R-:W-:Y:S01]  /*0ca0*/  FSEL R98, R95, R84, P6 ;  /* 0x000000545f627208 */ /* 0x002fe20003000000 */
[----:B------:R-:W-:Y:S01]  /*0cb0*/  FFMA R95, R86, R71, R47 ;  /* 0x00000047565f7223 */ /* 0x000fe2000000002f */
[----:B------:R-:W-:Y:S01]  /*0cc0*/  FMUL R86, R115, 0.25 ;  /* 0x3e80000073567820 */ /* 0x000fe20000400000 */
[----:B------:R-:W-:Y:S01]  /*0cd0*/  FMUL R71, R110, 0.25 ;  /* 0x3e8000006e477820 */ /* 0x000fe20000400000 */
[----:B------:R-:W-:Y:S01]  /*0ce0*/  @!P5 FMUL R105, R105, 16777216 ;  /* 0x4b8000006969d820 */ /* 0x000fe20000400000 */
[----:B------:R-:W-:Y:S01]  /*0cf0*/  @!P5 FMUL R98, R98, 16777216 ;  /* 0x4b8000006262d820 */ /* 0x000fe20000400000 */
[----:B---3--:R-:W-:Y:S01]  /*0d00*/  FFMA R99, R96, R99, R51 ;  /* 0x0000006360637223 */ /* 0x008fe20000000033 */
[----:B------:R-:W-:Y:S01]  /*0d10*/  FSEL R86, R86, R115, P4 ;  /* 0x0000007356567208 */ /* 0x000fe20002000000 */
[----:B------:R-:W1:Y:S01]  /*0d20*/  MUFU.RCP R102, R97 ;  /* 0x0000006100667308 */ /* 0x000e620000001000 */
[----:B------:R-:W-:Y:S01]  /*0d30*/  FSEL R73, R71, R110, P2 ;  /* 0x0000006e47497208 */ /* 0x000fe20001000000 */
[----:B------:R-:W-:Y:S01]  /*0d40*/  FADD R71, R24, 1 ;  /* 0x3f80000018477421 */ /* 0x000fe20000000000 */
[----:B----4-:R-:W-:Y:S01]  /*0d50*/  FFMA R96, R101, R100, R52 ;  /* 0x0000006465607223 */ /* 0x010fe20000000034 */
[----:B------:R-:W-:Y:S01]  /*0d60*/  @!P3 FMUL R86, R86, 16777216 ;  /* 0x4b8000005656b820 */ /* 0x000fe20000400000 */
[----:B------:R-:W-:Y:S01]  /*0d70*/  FMUL R111, R114, 0.25 ;  /* 0x3e800000726f7820 */ /* 0x000fe20000400000 */
[----:B------:R-:W-:Y:S01]  /*0d80*/  @!P0 FMUL R73, R73, 16777216 ;  /* 0x4b80000049498820 */ /* 0x000fe20000400000 */
[C---:B------:R-:W-:Y:S01]  /*0d90*/  FSETP.GEU.AND P6, PT, |R71|.reuse, 1.175494350822287508e-38, PT ;  /* 0x008000004700780b */ /* 0x040fe20003fce200 */
[----:B------:R0:W2:Y:S01]  /*0da0*/  MUFU.RCP R88, R98 ;  /* 0x0000006200587308 */ /* 0x0000a20000001000 */
[----:B------:R-:W-:Y:S01]  /*0db0*/  FSETP.GT.AND P5, PT, |R71|, 8.50705917302346158658e+37, PT ;  /* 0x7e8000004700780b */ /* 0x000fe20003fa4200 */
[----:B------:R-:W-:Y:S01]  /*0dc0*/  FADD R4, R4, -R95 ;  /* 0x8000005f04047221 */ /* 0x000fe20000000000 */
[----:B------:R-:W-:-:S03]  /*0dd0*/  FADD R6, R6, -R99 ;  /* 0x8000006306067221 */ /* 0x000fc60000000000 */
[----:B------:R-:W-:Y:S01]  /*0de0*/  FFMA R74, R74, R4, R31 ;  /* 0x000000044a4a7223 */ /* 0x000fe2000000001f */
[----:B------:R-:W-:Y:S01]  /*0df0*/  FADD R4, R79, -R92 ;  /* 0x8000005c4f047221 */ /* 0x000fe20000000000 */
[----:B------:R-:W3:Y:S01]  /*0e00*/  MUFU.RCP R90, R90 ;  /* 0x0000005a005a7308 */ /* 0x000ee20000001000 */
[----:B0-----:R-:W-:Y:S01]  /*0e10*/  FFMA R98, R103, R86, R54 ;  /* 0x0000005667627223 */ /* 0x001fe20000000036 */
[----:B------:R-:W-:Y:S01]  /*0e20*/  FADD R86, R25, 1 ;  /* 0x3f80000019567421 */ /* 0x000fe20000000000 */
[----:B-1----:R-:W-:Y:S01]  /*0e30*/  FFMA R101, R102, R73, R53 ;  /* 0x0000004966657223 */ /* 0x002fe20000000035 */
[----:B------:R-:W-:Y:S01]  /*0e40*/  FADD R73, R26, 1 ;  /* 0x3f8000001a497421 */ /* 0x000fe20000000000 */
[----:B------:R-:W-:Y:S01]  /*0e50*/  FFMA R9, R9, R4, R32 ;  /* 0x0000000409097223 */ /* 0x000fe20000000020 */
[----:B------:R-:W-:Y:S01]  /*0e60*/  FADD R4, R81, -R94 ;  /* 0x8000005e51047221 */ /* 0x000fe20000000000 */
[----:B------:R-:W-:Y:S01]  /*0e70*/  FSETP.GEU.AND P0, PT, |R86|, 1.175494350822287508e-38, PT ;  /* 0x008000005600780b */ /* 0x000fe20003f0e200 */
[----:B--2---:R-:W-:Y:S01]  /*0e80*/  FFMA R103, R88, R105, R55 ;  /* 0x0000006958677223 */ /* 0x004fe20000000037 */
[----:B------:R-:W-:Y:S01]  /*0e90*/  FMUL R88, R71, 0.25 ;  /* 0x3e80000047587820 */ /* 0x000fe20000400000 */
[C---:B------:R-:W-:Y:S01]  /*0ea0*/  FMUL R105, R86.reuse, 0.25 ;  /* 0x3e80000056697820 */ /* 0x040fe20000400000 */
[----:B------:R-:W-:Y:S01]  /*0eb0*/  FSETP.GT.AND P2, PT, |R86|, 8.50705917302346158658e+37, PT ;  /* 0x7e8000005600780b */ /* 0x000fe20003f44200 */
[C---:B------:R-:W-:Y:S01]  /*0ec0*/  FMUL R102, R73.reuse, 0.25 ;  /* 0x3e80000049667820 */ /* 0x040fe20000400000 */
[----:B------:R-:W-:Y:S01]  /*0ed0*/  FSETP.GEU.AND P3, PT, |R73|, 1.175494350822287508e-38, PT ;  /* 0x008000004900780b */ /* 0x000fe20003f6e200 */
[----:B------:R-:W-:Y:S01]  /*0ee0*/  FFMA R7, R7, R4, R34 ;  /* 0x0000000407077223 */ /* 0x000fe20000000022 */
[----:B------:R-:W-:Y:S01]  /*0ef0*/  FSEL R77, R88, R71, P5 ;  /* 0x00000047584d7208 */ /* 0x000fe20002800000 */
[----:B---3--:R-:W-:Y:S01]  /*0f00*/  FFMA R97, R90, R75, R49 ;  /* 0x0000004b5a617223 */ /* 0x008fe20000000031 */
[----:B------:R-:W-:Y:S01]  /*0f10*/  FSEL R100, R105, R86, P2 ;  /* 0x0000005669647208 */ /* 0x000fe20001000000 */
[----:B------:R-:W-:Y:S01]  /*0f20*/  FMUL R90, R119, 0.25 ;  /* 0x3e800000775a7820 */ /* 0x000fe20000400000 */
[----:B------:R-:W-:Y:S01]  /*0f30*/  FSETP.GT.AND P4, PT, |R73|, 8.50705917302346158658e+37, PT ;  /* 0x7e8000004900780b */ /* 0x000fe20003f84200 */
[----:B------:R-:W-:Y:S01]  /*0f40*/  @!P6 FMUL R77, R77, 16777216 ;  /* 0x4b8000004d4de820 */ /* 0x000fe20000400000 */
[----:B------:R-:W-:Y:S01]  /*0f50*/  FADD R88, R27, 1 ;  /* 0x3f8000001b587421 */ /* 0x000fe20000000000 */
[----:B------:R-:W-:Y:S01]  /*0f60*/  @!P0 FMUL R100, R100, 16777216 ;  /* 0x4b80000064648820 */ /* 0x000fe20000400000 */
[----:B------:R-:W-:Y:S01]  /*0f70*/  FSEL R104, R102, R73, P4 ;  /* 0x0000004966687208 */ /* 0x000fe20002000000 */
[----:B------:R-:W0:Y:S01]  /*0f80*/  MUFU.RCP R105, R77 ;  /* 0x0000004d00697308 */ /* 0x000e220000001000 */
[----:B------:R-:W-:Y:S01]  /*0f90*/  FSEL R90, R90, R119, P5 ;  /* 0x000000775a5a7208 */ /* 0x000fe20002800000 */
[C---:B------:R-:W-:Y:S01]  /*0fa0*/  FMUL R109, R88.reuse, 0.25 ;  /* 0x3e800000586d7820 */ /* 0x040fe20000400000 */
[----:B------:R-:W-:Y:S01]  /*0fb0*/  FSETP.GEU.AND P5, PT, |R88|, 1.175494350822287508e-38, PT ;  /* 0x008000005800780b */ /* 0x000fe20003fae200 */
[----:B------:R-:W-:Y:S01]  /*0fc0*/  @!P3 FMUL R104, R104, 16777216 ;  /* 0x4b8000006868b820 */ /* 0x000fe20000400000 */
[----:B------:R-:W-:Y:S01]  /*0fd0*/  FSEL R107, R107, R118, P2 ;  /* 0x000000766b6b7208 */ /* 0x000fe20001000000 */
[----:B------:R-:W-:Y:S01]  /*0fe0*/  @!P6 FMUL R90, R90, 16777216 ;  /* 0x4b8000005a5ae820 */ /* 0x000fe20000400000 */
[----:B------:R-:W-:Y:S01]  /*0ff0*/  FSETP.GT.AND P6, PT, |R88|, 8.50705917302346158658e+37, PT ;  /* 0x7e8000005800780b */ /* 0x000fe20003fc4200 */
[----:B------:R0:W1:Y:S01]  /*1000*/  MUFU.RCP R102, R100 ;  /* 0x0000006400667308 */ /* 0x0000620000001000 */
[----:B------:R-:W-:Y:S01]  /*1010*/  FADD R75, R28, 1 ;  /* 0x3f8000001c4b7421 */ /* 0x000fe20000000000 */
[----:B------:R-:W-:Y:S01]  /*1020*/  @!P0 FMUL R107, R107, 16777216 ;  /* 0x4b8000006b6b8820 */ /* 0x000fe20000400000 */
[----:B------:R-:W-:Y:S01]  /*1030*/  FSEL R109, R109, R88, P6 ;  /* 0x000000586d6d7208 */ /* 0x000fe20003000000 */
[----:B------:R-:W-:Y:S01]  /*1040*/  FFMA R70, R70, R6, R35 ;  /* 0x0000000646467223 */ /* 0x000fe20000000023 */
[C---:B------:R-:W-:Y:S01]  /*1050*/  FMUL R106, R75.reuse, 0.25 ;  /* 0x3e8000004b6a7820 */ /* 0x040fe20000400000 */
[----:B------:R-:W-:Y:S01]  /*1060*/  FSETP.GT.AND P0, PT, |R75|, 8.50705917302346158658e+37, PT ;  /* 0x7e8000004b00780b */ /* 0x000fe20003f04200 */
[----:B------:R-:W-:Y:S01]  /*1070*/  FADD R4, R83, -R96 ;  /* 0x8000006053047221 */ /* 0x000fe20000000000 */
[----:B------:R2:W3:Y:S01]  /*1080*/  MUFU.RCP R77, R104 ;  /* 0x00000068004d7308 */ /* 0x0004e20000001000 */
[----:B0-----:R-:W-:Y:S01]  /*1090*/  FFMA R100, R105, R90, R56 ;  /* 0x0000005a69647223 */ /* 0x001fe20000000038 */
[----:B------:R-:W-:Y:S01]  /*10a0*/  FMUL R90, R117, 0.25 ;  /* 0x3e800000755a7820 */ /* 0x000fe20000400000 */
[----:B------:R-:W-:Y:S01]  /*10b0*/  @!P5 FMUL R109, R109, 16777216 ;  /* 0x4b8000006d6dd820 */ /* 0x000fe20000400000 */
[----:B------:R-:W-:Y:S01]  /*10c0*/  FSEL R108, R106, R75, P0 ;  /* 0x0000004b6a6c7208 */ /* 0x000fe20000000000 */
[----:B------:R-:W-:Y:S01]  /*10d0*/  FADD R64, R64, -R97 ;  /* 0x8000006140407221 */ /* 0x000fe20000000000 */
[----:B------:R-:W-:Y:S01]  /*10e0*/  FSETP.GEU.AND P2, PT, |R75|, 1.175494350822287508e-38, PT ;  /* 0x008000004b00780b */ /* 0x000fe20003f4e200 */
[----:B------:R-:W-:Y:S01]  /*10f0*/  FADD R6, R66, -R101 ;  /* 0x8000006542067221 */ /* 0x000fe20000000000 */
[----:B-1----:R-:W-:Y:S01]  /*1100*/  FFMA R105, R102, R107, R57 ;  /* 0x0000006b66697223 */ /* 0x002fe20000000039 */
[----:B------:R-:W-:Y:S01]  /*1110*/  FADD R107, R91, -R60 ;  /* 0x8000003c5b6b7221 */ /* 0x000fe20000000000 */
[----:B------:R-:W-:Y:S01]  /*1120*/  FSEL R90, R90, R117, P4 ;  /* 0x000000755a5a7208 */ /* 0x000fe20002000000 */
[----:B------:R-:W0:Y:S01]  /*1130*/  MUFU.RCP R106, R109 ;  /* 0x0000006d006a7308 */ /* 0x000e220000001000 */
[----:B------:R-:W-:Y:S01]  /*1140*/  FSEL R111, R111, R114, P6 ;  /* 0x000000726f6f7208 */ /* 0x000fe20003000000 */
[----:B------:R-:W-:Y:S01]  /*1150*/  FMUL R102, R107, 0.25 ;  /* 0x3e8000006b667820 */ /* 0x000fe20000400000 */
[----:B------:R-:W-:Y:S01]  /*1160*/  FFMA R5, R5, R4, R36 ;  /* 0x0000000405057223 */ /* 0x000fe20000000024 */
[----:B------:R-:W-:Y:S01]  /*1170*/  @!P3 FMUL R90, R90, 16777216 ;  /* 0x4b8000005a5ab820 */ /* 0x000fe20000400000 */
[----:B------:R-:W-:Y:S01]  /*1180*/  FFMA R72, R72, R64, R33 ;  /* 0x0000004048487223 */ /* 0x000fe20000000021 */
[----:B------:R-:W-:Y:S01]  /*1190*/  @!P5 FMUL R111, R111, 16777216 ;  /* 0x4b8000006f6fd820 */ /* 0x000fe20000400000 */
[----:B--2---:R-:W-:Y:S01]  /*11a0*/  FSEL R104, R102, R107, P0 ;  /* 0x0000006b66687208 */ /* 0x004fe20000000000 */
[----:B---3--:R-:W-:Y:S01]  /*11b0*/  FFMA R102, R77, R90, R58 ;  /* 0x0000005a4d667223 */ /* 0x008fe2000000003a */
[----:B------:R-:W-:Y:S01]  /*11c0*/  FADD R90, R29, 1 ;  /* 0x3f8000001d5a7421 */ /* 0x000fe20000000000 */
[----:B------:R-:W-:Y:S01]  /*11d0*/  FADD R77, R30, 1 ;  /* 0x3f8000001e4d7421 */ /* 0x000fe20000000000 */
[----:B------:R-:W-:Y:S01]  /*11e0*/  @!P2 FMUL R108, R108, 16777216 ;  /* 0x4b8000006c6ca820 */ /* 0x000fe20000400000 */
[----:B------:R-:W-:Y:S01]  /*11f0*/  @!P2 FMUL R104, R104, 16777216 ;  /* 0x4b8000006868a820 */ /* 0x000fe20000400000 */
[----:B------:R-:W-:Y:S01]  /*1200*/  FFMA R110, R110, R6, R37 ;  /* 0x000000066e6e7223 */ /* 0x000fe20000000025 */
[----:B------:R-:W-:Y:S01]  /*1210*/  FSETP.GEU.AND P3, PT, |R90|, 1.175494350822287508e-38, PT ;  /* 0x008000005a00780b */ /* 0x000fe20003f6e200 */
[----:B------:R1:W2:Y:S01]  /*1220*/  MUFU.RCP R113, R108 ;  /* 0x0000006c00717308 */ /* 0x0002a20000001000 */
[----:B0-----:R-:W-:Y:S01]  /*1230*/  FFMA R109, R106, R111, R59 ;  /* 0x0000006f6a6d7223 */ /* 0x001fe2000000003b */
[C---:B------:R-:W-:Y:S01]  /*1240*/  FMUL R111, R90.reuse, 0.25 ;  /* 0x3e8000005a6f7820 */ /* 0x040fe20000400000 */
[C---:B------:R-:W-:Y:S01]  /*1250*/  FSETP.GEU.AND P4, PT, |R77|.reuse, 1.175494350822287508e-38, PT ;  /* 0x008000004d00780b */ /* 0x040fe20003f8e200 */
[C---:B------:R-:W-:Y:S01]  /*1260*/  FMUL R106, R77.reuse, 0.25 ;  /* 0x3e8000004d6a7820 */ /* 0x040fe20000400000 */
[----:B------:R-:W-:Y:S01]  /*1270*/  FSETP.GT.AND P0, PT, |R90|, 8.50705917302346158658e+37, PT ;  /* 0x7e8000005a00780b */ /* 0x000fe20003f04200 */
[----:B------:R-:W-:Y:S01]  /*1280*/  FADD R4, R8, -R103 ;  /* 0x8000006708047221 */ /* 0x000fe20000000000 */
[----:B------:R-:W-:Y:S01]  /*1290*/  FSETP.GT.AND P2, PT, |R77|, 8.50705917302346158658e+37, PT ;  /* 0x7e8000004d00780b */ /* 0x000fe20003f44200 */
[----:B------:R-:W-:Y:S01]  /*12a0*/  FADD R64, R85, -R98 ;  /* 0x8000006255407221 */ /* 0x000fe20000000000 */
[----:B-1----:R-:W-:Y:S01]  /*12b0*/  FSEL R108, R111, R90, P0 ;  /* 0x0000005a6f6c7208 */ /* 0x002fe20000000000 */
[----:B------:R-:W-:Y:S01]  /*12c0*/  FADD R111, R93, -R62 ;  /* 0x8000003e5d6f7221 */ /* 0x000fe20000000000 */
[----:B------:R-:W-:Y:S01]  /*12d0*/  FSEL R120, R106, R77, P2 ;  /* 0x0000004d6a787208 */ /* 0x000fe20001000000 */
[----:B------:R-:W-:Y:S01]  /*12e0*/  FADD R106, R76, -R61 ;  /* 0x8000003d4c6a7221 */ /* 0x000fe20000000000 */
[----:B------:R-:W-:Y:S01]  /*12f0*/  FADD R6, R87, -R100 ;  /* 0x8000006457067221 */ /* 0x000fe20000000000 */
[----:B------:R-:W-:Y:S01]  /*1300*/  @!P3 FMUL R108, R108, 16777216 ;  /* 0x4b8000006c6cb820 */ /* 0x000fe20000400000 */
[----:B------:R-:W-:Y:S01]  /*1310*/  FMUL R122, R111, 0.25 ;  /* 0x3e8000006f7a7820 */ /* 0x000fe20000400000 */
[----:B------:R-:W-:Y:S01]  /*1320*/  @!P4 FMUL R120, R120, 16777216 ;  /* 0x4b8000007878c820 */ /* 0x000fe20000400000 */
[----:B--2---:R-:W-:Y:S01]  /*1330*/  FFMA R104, R113, R104, R60 ;  /* 0x0000006871687223 */ /* 0x004fe2000000003c */
[----:B------:R-:W-:Y:S01]  /*1340*/  FMUL R113, R106, 0.25 ;  /* 0x3e8000006a717820 */ /* 0x000fe20000400000 */
[----:B------:R-:W-:Y:S01]  /*1350*/  FADD R8, R68, -R105 ;  /* 0x8000006944087221 */ /* 0x000fe20000000000 */
[----:B------:R-:W0:Y:S01]  /*1360*/  MUFU.RCP R108, R108 ;  /* 0x0000006c006c7308 */ /* 0x000e220000001000 */
[----:B------:R-:W-:Y:S01]  /*1370*/  FSEL R122, R122, R111, P2 ;  /* 0x0000006f7a7a7208 */ /* 0x000fe20001000000 */
[----:B------:R-:W-:Y:S01]  /*1380*/  FFMA R112, R112, R4, R39 ;  /* 0x0000000470707223 */ /* 0x000fe20000000027 */
[----:B------:R-:W-:Y:S01]  /*1390*/  FSEL R113, R113, R106, P0 ;  /* 0x0000006a71717208 */ /* 0x000fe20000000000 */
[----:B------:R-:W-:Y:S01]  /*13a0*/  FFMA R115, R115, R64, R38 ;  /* 0x0000004073737223 */ /* 0x000fe20000000026 */
[----:B------:R-:W-:Y:S01]  /*13b0*/  FFMA R119, R119, R6, R40 ;  /* 0x0000000677777223 */ /* 0x000fe20000000028 */
[----:B------:R-:W-:Y:S01]  /*13c0*/  @!P4 FMUL R122, R122, 16777216 ;  /* 0x4b8000007a7ac820 */ /* 0x000fe20000400000 */
[----:B------:R-:W-:Y:S01]  /*13d0*/  FFMA R118, R118, R8, R41 ;  /* 0x0000000876767223 */ /* 0x000fe20000000029 */
[----:B------:R-:W1:Y:S01]  /*13e0*/  MUFU.RCP R121, R120 ;  /* 0x0000007800797308 */ /* 0x000e620000001000 */
[----:B------:R-:W-:Y:S01]  /*13f0*/  @!P3 FMUL R113, R113, 16777216 ;  /* 0x4b8000007171b820 */ /* 0x000fe20000400000 */
[----:B------:R-:W-:Y:S01]  /*1400*/  FADD R4, R10, -R109 ;  /* 0x8000006d0a047221 */ /* 0x000fe20000000000 */
[----:B------:R-:W-:Y:S01]  /*1410*/  FADD R64, R89, -R102 ;  /* 0x8000006659407221 */ /* 0x000fe20000000000 */
[----:B------:R-:W-:Y:S01]  /*1420*/  FADD R6, R91, -R104 ;  /* 0x800000685b067221 */ /* 0x000fe20000000000 */
[----:B------:R-:W-:Y:S01]  /*1430*/  IMAD.MOV.U32 R79, RZ, RZ, R92 ;  /* 0x000000ffff4f7224 */ /* 0x000fe200078e005c */
[----:B------:R-:W-:Y:S01]  /*1440*/  FFMA R114, R114, R4, R43 ;  /* 0x0000000472727223 */ /* 0x000fe2000000002b */
[----:B------:R-:W-:Y:S01]  /*1450*/  FFMA R117, R117, R64, R42 ;  /* 0x0000004075757223 */ /* 0x000fe2000000002a */
[----:B0-----:R-:W-:Y:S01]  /*1460*/  FFMA R113, R108, R113, R61 ;  /* 0x000000716c717223 */ /* 0x001fe2000000003d */
[----:B------:R-:W-:Y:S01]  /*1470*/  FFMA R107, R107, R6, R44 ;  /* 0x000000066b6b7223 */ /* 0x000fe2000000002c */
[----:B------:R-:W-:-:S02]  /*1480*/  IMAD.MOV.U32 R4, RZ, RZ, R95 ;  /* 0x000000ffff047224 */ /* 0x000fc400078e005f */
[----:B------:R-:W-:Y:S01]  /*1490*/  FADD R8, R76, -R113 ;  /* 0x800000714c087221 */ /* 0x000fe20000000000 */
[----:B------:R-:W-:Y:S02]  /*14a0*/  IMAD.MOV.U32 R64, RZ, RZ, R97 ;  /* 0x000000ffff407224 */ /* 0x000fe400078e0061 */
[----:B------:R-:W-:Y:S01]  /*14b0*/  IMAD.MOV.U32 R81, RZ, RZ, R94 ;  /* 0x000000ffff517224 */ /* 0x000fe200078e005e */
[----:B-1----:R-:W-:Y:S01]  /*14c0*/  FFMA R108, R121, R122, R62 ;  /* 0x0000007a796c7223 */ /* 0x002fe2000000003e */
[----:B------:R-:W-:Y:S01]  /*14d0*/  FFMA R106, R106, R8, R45 ;  /* 0x000000086a6a7223 */ /* 0x000fe2000000002d */
[----:B------:R-:W-:Y:S02]  /*14e0*/  IMAD.MOV.U32 R6, RZ, RZ, R99 ;  /* 0x000000ffff067224 */ /* 0x000fe400078e0063 */
[----:B------:R-:W-:Y:S01]  /*14f0*/  FADD R10, R93, -R108 ;  /* 0x8000006c5d0a7221 */ /* 0x000fe20000000000 */
[----:B------:R-:W-:Y:S02]  /*1500*/  IMAD.MOV.U32 R83, RZ, RZ, R96 ;  /* 0x000000ffff537224 */ /* 0x000fe400078e0060 */
[----:B------:R-:W-:Y:S01]  /*1510*/  IMAD.MOV.U32 R66, RZ, RZ, R101 ;  /* 0x000000ffff427224 */ /* 0x000fe200078e0065 */
[----:B------:R-:W-:Y:S01]  /*1520*/  FFMA R111, R111, R10, R46 ;  /* 0x0000000a6f6f7223 */ /* 0x000fe2000000002e */
[----:B------:R-:W-:-:S02]  /*1530*/  IMAD.MOV.U32 R85, RZ, RZ, R98 ;  /* 0x000000ffff557224 */ /* 0x000fc400078e0062 */
[----:B------:R-:W-:Y:S02]  /*1540*/  IMAD.MOV.U32 R8, RZ, RZ, R103 ;  /* 0x000000ffff087224 */ /* 0x000fe400078e0067 */
[----:B------:R-:W-:Y:S02]  /*1550*/  IMAD.MOV.U32 R87, RZ, RZ, R100 ;  /* 0x000000ffff577224 */ /* 0x000fe400078e0064 */
[----:B------:R-:W-:Y:S02]  /*1560*/  IMAD.MOV.U32 R68, RZ, RZ, R105 ;  /* 0x000000ffff447224 */ /* 0x000fe400078e0069 */
[----:B------:R-:W-:Y:S02]  /*1570*/  IMAD.MOV.U32 R89, RZ, RZ, R102 ;  /* 0x000000ffff597224 */ /* 0x000fe400078e0066 */
[----:B------:R-:W-:Y:S02]  /*1580*/  IMAD.MOV.U32 R10, RZ, RZ, R109 ;  /* 0x000000ffff0a7224 */ /* 0x000fe400078e006d */
[----:B------:R-:W-:-:S02]  /*1590*/  IMAD.MOV.U32 R91, RZ, RZ, R104 ;  /* 0x000000ffff5b7224 */ /* 0x000fc400078e0068 */
[----:B------:R-:W-:Y:S02]  /*15a0*/  IMAD.MOV.U32 R76, RZ, RZ, R113 ;  /* 0x000000ffff4c7224 */ /* 0x000fe400078e0071 */
[----:B------:R-:W-:Y:S02]  /*15b0*/  IMAD.MOV.U32 R93, RZ, RZ, R108 ;  /* 0x000000ffff5d7224 */ /* 0x000fe400078e006c */
.L_x_0:
[----:B------:R-:W-:Y:S02]  /*15c0*/  IADD3 R15, P0, R15, 0x400, RZ ;  /* 0x000004000f0f7810 */ /* 0x000fe40007f1e0ff */
[----:B------:R-:W-:Y:S02]  /*15d0*/  FSEL R47, R4, R47, !P1 ;  /* 0x0000002f042f7208 */ /* 0x000fe40004800000 */
[----:B------:R-:W-:Y:S01]  /*15e0*/  FSEL R48, R79, R48, !P1 ;  /* 0x000000304f307208 */ /* 0x000fe20004800000 */
[----:B------:R-:W-:Y:S01]  /*15f0*/  IMAD.X R116, RZ, RZ, R116, P0 ;  /* 0x000000ffff747224 */ /* 0x000fe200000e0674 */
[----:B------:R-:W-:Y:S02]  /*1600*/  ISETP.GE.U32.AND P0, PT, R15, 0xc00, PT ;  /* 0x00000c000f00780c */ /* 0x000fe40003f06070 */
[----:B------:R-:W-:-:S02]  /*1610*/  FSEL R49, R64, R49, !P1 ;  /* 0x0000003140317208 */ /* 0x000fc40004800000 */
[----:B------:R-:W-:Y:S02]  /*1620*/  ISETP.GE.U32.AND.EX P0, PT, R116, RZ, PT, P0 ;  /* 0x000000ff7400720c */ /* 0x000fe40003f06100 */
[----:B------:R-:W-:Y:S02]  /*1630*/  FSEL R50, R81, R50, !P1 ;  /* 0x0000003251327208 */ /* 0x000fe40004800000 */
[----:B------:R-:W-:Y:S02]  /*1640*/  FSEL R51, R6, R51, !P1 ;  /* 0x0000003306337208 */ /* 0x000fe40004800000 */
[----:B------:R-:W-:Y:S02]  /*1650*/  FSEL R52, R83, R52, !P1 ;  /* 0x0000003453347208 */ /* 0x000fe40004800000 */
[----:B------:R-:W-:Y:S02]  /*1660*/  FSEL R53, R66, R53, !P1 ;  /* 0x0000003542357208 */ /* 0x000fe40004800000 */
[----:B------:R-:W-:-:S02]  /*1670*/  FSEL R54, R85, R54, !P1 ;  /* 0x0000003655367208 */ /* 0x000fc40004800000 */
[----:B------:R-:W-:Y:S02]  /*1680*/  FSEL R55, R8, R55, !P1 ;  /* 0x0000003708377208 */ /* 0x000fe40004800000 */
        /* <DEDUP_REMOVED lines=38> */
[----:B------:R-:W-:Y:S01]  /*18f0*/  FSEL R30, R77, R30, !P1 ;  /* 0x0000001e4d1e7208 */ /* 0x000fe20004800000 */
[----:B------:R-:W-:Y:S01]  /*1900*/  @P0 CALL.REL.NOINC `(.L_x_1) ;  /* 0x0000001000000944 */ /* 0x000fe20003c00000 */
[----:B------:R-:W-:Y:S05]  /*1910*/  BRA `(.L_x_2) ;  /* 0xffffe98000007947 */ /* 0x000fea000383ffff */
.L_x_1:
[----:B------:R-:W-:Y:S01]  /*1920*/  FADD R63, R14, R17 ;  /* 0x000000110e3f7221 */ /* 0x000fe20000000000 */
[----:B------:R-:W-:Y:S01]  /*1930*/  FADD R48, -R47, R48 ;  /* 0x000000302f307221 */ /* 0x000fe20000000100 */
[----:B------:R-:W-:Y:S01]  /*1940*/  FMUL R6, R17, 0.25 ;  /* 0x3e80000011067820 */ /* 0x000fe20000400000 */
[----:B------:R-:W-:Y:S01]  /*1950*/  FADD R32, R31, R32 ;  /* 0x000000201f207221 */ /* 0x000fe20000000000 */
[C---:B------:R-:W-:Y:S01]  /*1960*/  FMUL R4, R63.reuse, 0.25 ;  /* 0x3e8000003f047820 */ /* 0x040fe20000400000 */
[C---:B------:R-:W-:Y:S01]  /*1970*/  FSETP.GEU.AND P4, PT, |R63|.reuse, 1.175494350822287508e-38, PT ;  /* 0x008000003f00780b */ /* 0x040fe20003f8e200 */
[----:B------:R-:W-:Y:S01]  /*1980*/  FADD R5, R16, R63 ;  /* 0x0000003f10057221 */ /* 0x000fe20000000000 */
[----:B------:R-:W-:Y:S01]  /*1990*/  FSETP.GT.AND P0, PT, |R63|, 8.50705917302346158658e+37, PT ;  /* 0x7e8000003f00780b */ /* 0x000fe20003f04200 */
[----:B------:R-:W-:Y:S01]  /*19a0*/  FMUL R7, R48, R48 ;  /* 0x0000003030077220 */ /* 0x000fe20000400000 */
[----:B------:R-:W-:Y:S01]  /*19b0*/  FMUL R31, R18, 0.25 ;  /* 0x3e800000121f7820 */ /* 0x000fe20000400000 */
[C---:B------:R-:W-:Y:S01]  /*19c0*/  FMUL R64, R5.reuse, 0.25 ;  /* 0x3e80000005407820 */ /* 0x040fe20000400000 */
[----:B------:R-:W-:Y:S01]  /*19d0*/  FSEL R4, R4, R63, P0 ;  /* 0x0000003f04047208 */ /* 0x000fe20000000000 */
[----:B------:R-:W-:Y:S01]  /*19e0*/  FMUL R8, R14, R7 ;  /* 0x000000070e087220 */ /* 0x000fe20000400000 */
[C---:B------:R-:W-:Y:S01]  /*19f0*/  FSETP.GEU.AND P2, PT, |R5|.reuse, 1.175494350822287508e-38, PT ;  /* 0x008000000500780b */ /* 0x040fe20003f4e200 */
[----:B------:R-:W-:Y:S01]  /*1a00*/  FMUL R7, R16, 0.25 ;  /* 0x3e80000010077820 */ /* 0x000fe20000400000 */
[----:B------:R-:W-:Y:S01]  /*1a10*/  FSEL R17, R6, R17, P0 ;  /* 0x0000001106117208 */ /* 0x000fe20000000000 */
[----:B------:R-:W-:Y:S01]  /*1a20*/  FADD R6, R18, R5 ;  /* 0x0000000512067221 */ /* 0x000fe20000000000 */
[----:B------:R-:W-:Y:S01]  /*1a30*/  FSETP.GT.AND P3, PT, |R5|, 8.50705917302346158658e+37, PT ;  /* 0x7e8000000500780b */ /* 0x000fe20003f64200 */
[----:B------:R-:W-:Y:S01]  /*1a40*/  @!P4 FMUL R4, R4, 16777216 ;  /* 0x4b8000000404c820 */ /* 0x000fe20000400000 */
[----:B------:R-:W-:Y:S01]  /*1a50*/  FSETP.NEU.AND P6, PT, R63, RZ, PT ;  /* 0x000000ff3f00720b */ /* 0x000fe20003fcd000 */
[----:B------:R-:W-:Y:S01]  /*1a60*/  @!P4 FMUL R17, R17, 16777216 ;  /* 0x4b8000001111c820 */ /* 0x000fe20000400000 */
[----:B------:R-:W-:Y:S01]  /*1a70*/  FSEL R64, R64, R5, P3 ;  /* 0x0000000540407208 */ /* 0x000fe20001800000 */
[C---:B------:R-:W-:Y:S01]  /*1a80*/  FMUL R11, R6.reuse, 0.25 ;  /* 0x3e800000060b7820 */ /* 0x040fe20000400000 */
[C---:B------:R-:W-:Y:S01]  /*1a90*/  FSETP.GEU.AND P0, PT, |R6|.reuse, 1.175494350822287508e-38, PT ;  /* 0x008000000600780b */ /* 0x040fe20003f0e200 */
[----:B------:R-:W0:Y:S01]  /*1aa0*/  MUFU.RCP R4, R4 ;  /* 0x0000000400047308 */ /* 0x000e220000001000 */
[----:B------:R-:W-:Y:S01]  /*1ab0*/  FSEL R9, R7, R16, P3 ;  /* 0x0000001007097208 */ /* 0x000fe20001800000 */
[C---:B------:R-:W-:Y:S01]  /*1ac0*/  FADD R7, R19.reuse, R6 ;  /* 0x0000000613077221 */ /* 0x040fe20000000000 */
[----:B------:R-:W-:Y:S01]  /*1ad0*/  FSETP.GT.AND P4, PT, |R6|, 8.50705917302346158658e+37, PT ;  /* 0x7e8000000600780b */ /* 0x000fe20003f84200 */
[----:B------:R-:W-:Y:S01]  /*1ae0*/  @!P2 FMUL R64, R64, 16777216 ;  /* 0x4b8000004040a820 */ /* 0x000fe20000400000 */
[----:B------:R-:W-:Y:S01]  /*1af0*/  FMUL R66, R19, 0.25 ;  /* 0x3e80000013427820 */ /* 0x000fe20000400000 */
[----:B------:R-:W-:Y:S01]  /*1b00*/  FMUL R16, R7, 0.25 ;  /* 0x3e80000007107820 */ /* 0x000fe20000400000 */
[----:B------:R-:W-:Y:S01]  /*1b10*/  FSEL R11, R11, R6, P4 ;  /* 0x000000060b0b7208 */ /* 0x000fe20002000000 */
[----:B------:R-:W-:Y:S01]  /*1b20*/  @!P2 FMUL R9, R9, 16777216 ;  /* 0x4b8000000909a820 */ /* 0x000fe20000400000 */
[----:B------:R-:W-:Y:S01]  /*1b30*/  FSETP.GEU.AND P3, PT, |R7|, 1.175494350822287508e-38, PT ;  /* 0x008000000700780b */ /* 0x000fe20003f6e200 */
[----:B------:R-:W1:Y:S01]  /*1b40*/  MUFU.RCP R64, R64 ;  /* 0x0000004000407308 */ /* 0x000e620000001000 */
[----:B------:R-:W-:Y:S01]  /*1b50*/  FSEL R18, R31, R18, P4 ;  /* 0x000000121f127208 */ /* 0x000fe20002000000 */
[----:B------:R-:W-:Y:S01]  /*1b60*/  @!P0 FMUL R11, R11, 16777216 ;  /* 0x4b8000000b0b8820 */ /* 0x000fe20000400000 */
[----:B------:R-:W-:Y:S01]  /*1b70*/  FSETP.GT.AND P4, PT, |R7|, 8.50705917302346158658e+37, PT ;  /* 0x7e8000000700780b */ /* 0x000fe20003f84200 */
[----:B------:R-:W-:Y:S01]  /*1b80*/  FMUL R31, R20, 0.25 ;  /* 0x3e800000141f7820 */ /* 0x000fe20000400000 */
[----:B------:R-:W-:Y:S01]  /*1b90*/  LOP3.LUT R74, R13, 0x1, R0, 0xf8, !PT ;  /* 0x000000010d4a7812 */ /* 0x000fe200078ef800 */
[----:B0-----:R-:W-:Y:S01]  /*1ba0*/  FMUL R17, R4, R17 ;  /* 0x0000001104117220 */ /* 0x001fe20000400000 */
[----:B------:R-:W-:Y:S01]  /*1bb0*/  FADD R4, R20, R7 ;  /* 0x0000000714047221 */ /* 0x000fe20000000000 */
[----:B------:R-:W-:Y:S01]  /*1bc0*/  FSEL R16, R16, R7, P4 ;  /* 0x0000000710107208 */ /* 0x000fe20002000000 */
[----:B------:R-:W0:Y:S01]  /*1bd0*/  MUFU.RCP R11, R11 ;  /* 0x0000000b000b7308 */ /* 0x000e220000001000 */
[----:B------:R-:W-:Y:S01]  /*1be0*/  FSEL R19, R66, R19, P4 ;  /* 0x0000001342137208 */ /* 0x000fe20002000000 */
[----:B------:R-:W-:Y:S01]  /*1bf0*/  @!P0 FMUL R18, R18, 16777216 ;  /* 0x4b80000012128820 */ /* 0x000fe20000400000 */
[----:B------:R-:W-:Y:S01]  /*1c00*/  FSETP.GT.AND P5, PT, |R4|, 8.50705917302346158658e+37, PT ;  /* 0x7e8000000400780b */ /* 0x000fe20003fa4200 */
[----:B------:R-:W-:Y:S01]  /*1c10*/  @!P3 FMUL R16, R16, 16777216 ;  /* 0x4b8000001010b820 */ /* 0x000fe20000400000 */
[C---:B------:R-:W-:Y:S01]  /*1c20*/  FSETP.GEU.AND P2, PT, |R4|.reuse, 1.175494350822287508e-38, PT ;  /* 0x008000000400780b */ /* 0x040fe20003f4e200 */
[----:B------:R-:W-:Y:S01]  /*1c30*/  FMUL R66, R21, 0.25 ;  /* 0x3e80000015427820 */ /* 0x000fe20000400000 */
[----:B------:R-:W-:Y:S01]  /*1c40*/  FSEL R20, R31, R20, P5 ;  /* 0x000000141f147208 */ /* 0x000fe20002800000 */
[----:B------:R-:W-:Y:S01]  /*1c50*/  FMUL R31, R4, 0.25 ;  /* 0x3e800000041f7820 */ /* 0x000fe20000400000 */
[----:B-1----:R-:W-:Y:S01]  /*1c60*/  FMUL R64, R64, R9 ;  /* 0x0000000940407220 */ /* 0x002fe20000400000 */
[----:B------:R-:W1:Y:S01]  /*1c70*/  MUFU.RCP R16, R16 ;  /* 0x0000001000107308 */ /* 0x000e620000001000 */
[----:B------:R-:W-:Y:S01]  /*1c80*/  FADD R9, R21, R4 ;  /* 0x0000000415097221 */ /* 0x000fe20000000000 */
[----:B------:R-:W-:Y:S01]  /*1c90*/  FSEL R17, R17, RZ, P6 ;  /* 0x000000ff11117208 */ /* 0x000fe20003000000 */
[----:B------:R-:W-:Y:S01]  /*1ca0*/  @!P3 FMUL R19, R19, 16777216 ;  /* 0x4b8000001313b820 */ /* 0x000fe20000400000 */
[----:B------:R-:W-:Y:S01]  /*1cb0*/  FSEL R31, R31, R4, P5 ;  /* 0x000000041f1f7208 */ /* 0x000fe20002800000 */
[----:B------:R-:W-:Y:S01]  /*1cc0*/  IMAD.MOV.U32 R88, RZ, RZ, 0x7f800000 ;  /* 0x7f800000ff587424 */ /* 0x000fe200078e00ff */
[----:B------:R-:W-:Y:S01]  /*1cd0*/  FSETP.GEU.AND P0, PT, |R9|, 1.175494350822287508e-38, PT ;  /* 0x008000000900780b */ /* 0x000fe20003f0e200 */
[----:B------:R-:W-:Y:S01]  /*1ce0*/  FFMA R48, R48, R17, R47 ;  /* 0x0000001130307223 */ /* 0x000fe2000000002f */
[----:B------:R-:W-:Y:S01]  /*1cf0*/  FFMA R32, R17, R8, R32 ;  /* 0x0000000811207223 */ /* 0x000fe20000000020 */
[----:B0-----:R-:W-:Y:S01]  /*1d00*/  FMUL R17, R11, R18 ;  /* 0x000000120b117220 */ /* 0x001fe20000400000 */
[----:B------:R-:W-:Y:S01]  /*1d10*/  @!P2 FMUL R31, R31, 16777216 ;  /* 0x4b8000001f1fa820 */ /* 0x000fe20000400000 */
[C---:B------:R-:W-:Y:S01]  /*1d20*/  FMUL R18, R9.reuse, 0.25 ;  /* 0x3e80000009127820 */ /* 0x040fe20000400000 */
[C---:B------:R-:W-:Y:S01]  /*1d30*/  FADD R8, R22.reuse, R9 ;  /* 0x0000000916087221 */ /* 0x040fe20000000000 */
[----:B------:R-:W-:Y:S01]  /*1d40*/  FSETP.GT.AND P3, PT, |R9|, 8.50705917302346158658e+37, PT ;  /* 0x7e8000000900780b */ /* 0x000fe20003f64200 */
[----:B------:R-:W-:Y:S01]  /*1d50*/  FMUL R11, R22, 0.25 ;  /* 0x3e800000160b7820 */ /* 0x000fe20000400000 */
[----:B------:R-:W-:Y:S01]  /*1d60*/  FADD R49, R49, -R48 ;  /* 0x8000003031317221 */ /* 0x000fe20000000000 */
[----:B------:R-:W0:Y:S01]  /*1d70*/  MUFU.RCP R31, R31 ;  /* 0x0000001f001f7308 */ /* 0x000e220000001000 */
[----:B------:R-:W-:Y:S01]  /*1d80*/  FSEL R47, R66, R21, P3 ;  /* 0x00000015422f7208 */ /* 0x000fe20001800000 */
[----:B-1----:R-:W-:Y:S01]  /*1d90*/  FMUL R21, R16, R19 ;  /* 0x0000001310157220 */ /* 0x002fe20000400000 */
[----:B------:R-:W-:Y:S01]  /*1da0*/  FSEL R18, R18, R9, P3 ;  /* 0x0000000912127208 */ /* 0x000fe20001800000 */
[C---:B------:R-:W-:Y:S01]  /*1db0*/  FMUL R19, R8.reuse, 0.25 ;  /* 0x3e80000008137820 */ /* 0x040fe20000400000 */
[C---:B------:R-:W-:Y:S01]  /*1dc0*/  FSETP.GEU.AND P3, PT, |R8|.reuse, 1.175494350822287508e-38, PT ;  /* 0x008000000800780b */ /* 0x040fe20003f6e200 */
[----:B------:R-:W-:Y:S01]  /*1dd0*/  FADD R33, R33, R32 ;  /* 0x0000002021217221 */ /* 0x000fe20000000000 */
[----:B------:R-:W-:Y:S01]  /*1de0*/  FSETP.GT.AND P4, PT, |R8|, 8.50705917302346158658e+37, PT ;  /* 0x7e8000000800780b */ /* 0x000fe20003f84200 */
[----:B------:R-:W-:Y:S01]  /*1df0*/  @!P0 FMUL R18, R18, 16777216 ;  /* 0x4b80000012128820 */ /* 0x000fe20000400000 */
[----:B------:R-:W-:Y:S01]  /*1e00*/  FSETP.NEU.AND P6, PT, R5, RZ, PT ;  /* 0x000000ff0500720b */ /* 0x000fe20003fcd000 */
[----:B------:R-:W-:Y:S01]  /*1e10*/  @!P2 FMUL R20, R20, 16777216 ;  /* 0x4b8000001414a820 */ /* 0x000fe20000400000 */
[----:B------:R-:W-:Y:S01]  /*1e20*/  FSEL R65, R11, R22, P4 ;  /* 0x000000160b417208 */ /* 0x000fe20002000000 */
[----:B------:R-:W-:Y:S01]  /*1e30*/  FADD R11, R23, R8 ;  /* 0x00000008170b7221 */ /* 0x000fe20000000000 */
[----:B------:R-:W-:Y:S01]  /*1e40*/  FSEL R32, R19, R8, P4 ;  /* 0x0000000813207208 */ /* 0x000fe20002000000 */
[----:B------:R1:W2:Y:S01]  /*1e50*/  MUFU.RCP R22, R18 ;  /* 0x0000001200167308 */ /* 0x0002a20000001000 */
[----:B------:R-:W-:Y:S01]  /*1e60*/  FSEL R64, R64, RZ, P6 ;  /* 0x000000ff40407208 */ /* 0x000fe20003000000 */
[----:B------:R-:W-:Y:S01]  /*1e70*/  FMUL R16, R23, 0.25 ;  /* 0x3e80000017107820 */ /* 0x000fe20000400000 */
[----:B0-----:R-:W-:Y:S01]  /*1e80*/  FMUL R31, R31, R20 ;  /* 0x000000141f1f7220 */ /* 0x001fe20000400000 */
[----:B------:R-:W-:Y:S01]  /*1e90*/  @!P3 FMUL R32, R32, 16777216 ;  /* 0x4b8000002020b820 */ /* 0x000fe20000400000 */
[----:B------:R-:W-:Y:S01]  /*1ea0*/  @!P3 FMUL R65, R65, 16777216 ;  /* 0x4b8000004141b820 */ /* 0x000fe20000400000 */
[----:B------:R-:W-:Y:S01]  /*1eb0*/  FSETP.NEU.AND P3, PT, R6, RZ, PT ;  /* 0x000000ff0600720b */ /* 0x000fe20003f6d000 */
[----:B------:R-:W-:Y:S01]  /*1ec0*/  FFMA R19, R49, R64, R48 ;  /* 0x0000004031137223 */ /* 0x000fe20000000030 */
[----:B------:R-:W-:Y:S01]  /*1ed0*/  FSETP.GT.AND P5, PT, |R11|, 8.50705917302346158658e+37, PT ;  /* 0x7e8000000b00780b */ /* 0x000fe20003fa4200 */
[----:B-1----:R-:W-:Y:S01]  /*1ee0*/  FMUL R18, R49, R49 ;  /* 0x0000003131127220 */ /* 0x002fe20000400000 */
[----:B------:R-:W-:Y:S01]  /*1ef0*/  FMUL R20, R11, 0.25 ;  /* 0x3e8000000b147820 */ /* 0x000fe20000400000 */
[----:B------:R-:W-:Y:S01]  /*1f00*/  FADD R50, R50, -R19 ;  /* 0x8000001332327221 */ /* 0x000fe20000000000 */
[----:B------:R-:W-:Y:S01]  /*1f10*/  FSEL R66, R16, R23, P5 ;  /* 0x0000001710427208 */ /* 0x000fe20002800000 */
[----:B------:R-:W-:Y:S01]  /*1f20*/  FMUL R18, R63, R18 ;  /* 0x000000123f127220 */ /* 0x000fe20000400000 */
[----:B------:R-:W-:Y:S01]  /*1f30*/  FADD R16, R24, R11 ;  /* 0x0000000b18107221 */ /* 0x000fe20000000000 */
[----:B------:R-:W-:Y:S01]  /*1f40*/  FSEL R23, R20, R11, P5 ;  /* 0x0000000b14177208 */ /* 0x000fe20002800000 */
[----:B------:R-:W-:Y:S01]  /*1f50*/  @!P0 FMUL R47, R47, 16777216 ;  /* 0x4b8000002f2f8820 */ /* 0x000fe20000400000 */
[----:B------:R-:W-:Y:S01]  /*1f60*/  FFMA R33, R64, R18, R33 ;  /* 0x0000001240217223 */ /* 0x000fe20000000021 */
[----:B------:R-:W-:Y:S01]  /*1f70*/  FSEL R18, R17, RZ, P3 ;  /* 0x000000ff11127208 */ /* 0x000fe20001800000 */
[----:B------:R-:W-:Y:S01]  /*1f80*/  FADD R17, R25, R16 ;  /* 0x0000001019117221 */ /* 0x000fe20000000000 */
[----:B------:R-:W-:Y:S01]  /*1f90*/  FSETP.GEU.AND P2, PT, |R11|, 1.175494350822287508e-38, PT ;  /* 0x008000000b00780b */ /* 0x000fe20003f4e200 */
[----:B------:R-:W-:Y:S01]  /*1fa0*/  FMUL R49, R24, 0.25 ;  /* 0x3e80000018317820 */ /* 0x000fe20000400000 */
[----:B------:R-:W-:Y:S01]  /*1fb0*/  FADD R33, R34, R33 ;  /* 0x0000002122217221 */ /* 0x000fe20000000000 */
[C---:B------:R-:W-:Y:S01]  /*1fc0*/  FFMA R20, R50.reuse, R18, R19 ;  /* 0x0000001232147223 */ /* 0x040fe20000000013 */
[----:B------:R-:W-:Y:S01]  /*1fd0*/  FMUL R50, R50, R50 ;  /* 0x0000003232327220 */ /* 0x000fe20000400000 */
[C---:B------:R-:W-:Y:S01]  /*1fe0*/  FSETP.GT.AND P0, PT, |R16|.reuse, 8.50705917302346158658e+37, PT ;  /* 0x7e8000001000780b */ /* 0x040fe20003f04200 */
[----:B------:R-:W-:Y:S01]  /*1ff0*/  FMUL R34, R25, 0.25 ;  /* 0x3e80000019227820 */ /* 0x000fe20000400000 */
[----:B------:R-:W-:Y:S01]  /*2000*/  FSETP.GT.AND P3, PT, |R17|, 8.50705917302346158658e+37, PT ;  /* 0x7e8000001100780b */ /* 0x000fe20003f64200 */
[----:B------:R-:W-:Y:S01]  /*2010*/  FMUL R50, R5, R50 ;  /* 0x0000003205327220 */ /* 0x000fe20000400000 */
[----:B------:R-:W-:Y:S01]  /*2020*/  FMUL R5, R16, 0.25 ;  /* 0x3e80000010057820 */ /* 0x000fe20000400000 */
[----:B------:R-:W-:Y:S01]  /*2030*/  FADD R51, R51, -R20 ;  /* 0x8000001433337221 */ /* 0x000fe20000000000 */
[----:B------:R-:W-:Y:S01]  /*2040*/  FSEL R24, R49, R24, P0 ;  /* 0x0000001831187208 */ /* 0x000fe20000000000 */
[----:B------:R-:W-:Y:S01]  /*2050*/  FFMA R50, R18, R50, R33 ;  /* 0x0000003212327223 */ /* 0x000fe20000000021 */
[----:B------:R-:W-:Y:S01]  /*2060*/  FSEL R25, R34, R25, P3 ;  /* 0x0000001922197208 */ /* 0x000fe20001800000 */
[----:B------:R-:W-:Y:S01]  /*2070*/  FMUL R34, R17, 0.25 ;  /* 0x3e80000011227820 */ /* 0x000fe20000400000 */
[----:B------:R-:W-:Y:S01]  /*2080*/  FSEL R19, R5, R16, P0 ;  /* 0x0000001005137208 */ /* 0x000fe20000000000 */
[----:B------:R-:W-:Y:S01]  /*2090*/  FMUL R5, R51, R51 ;  /* 0x0000003333057220 */ /* 0x000fe20000400000 */
[----:B------:R-:W-:Y:S01]  /*20a0*/  FSETP.NEU.AND P0, PT, R7, RZ, PT ;  /* 0x000000ff0700720b */ /* 0x000fe20003f0d000 */
[----:B------:R-:W-:Y:S01]  /*20b0*/  @!P2 FMUL R23, R23, 16777216 ;  /* 0x4b8000001717a820 */ /* 0x000fe20000400000 */
[----:B------:R-:W-:Y:S01]  /*20c0*/  FSETP.GEU.AND P4, PT, |R16|, 1.175494350822287508e-38, PT ;  /* 0x008000001000780b */ /* 0x000fe20003f8e200 */
[----:B------:R-:W-:Y:S01]  /*20d0*/  @!P2 FMUL R66, R66, 16777216 ;  /* 0x4b8000004242a820 */ /* 0x000fe20000400000 */
[----:B------:R-:W-:Y:S01]  /*20e0*/  FADD R18, R26, R17 ;  /* 0x000000111a127221 */ /* 0x000fe20000000000 */
[----:B------:R-:W-:Y:S01]  /*20f0*/  FSETP.GEU.AND P2, PT, |R17|, 1.175494350822287508e-38, PT ;  /* 0x008000001100780b */ /* 0x000fe20003f4e200 */
[----:B------:R-:W-:Y:S01]  /*2100*/  FMUL R6, R6, R5 ;  /* 0x0000000506067220 */ /* 0x000fe20000400000 */
[----:B------:R-:W-:Y:S01]  /*2110*/  FSEL R21, R21, RZ, P0 ;  /* 0x000000ff15157208 */ /* 0x000fe20000000000 */
[----:B------:R-:W-:Y:S01]  /*2120*/  FADD R5, R27, R18 ;  /* 0x000000121b057221 */ /* 0x000fe20000000000 */
[----:B------:R-:W-:Y:S01]  /*2130*/  FSEL R34, R34, R17, P3 ;  /* 0x0000001122227208 */ /* 0x000fe20001800000 */
[----:B------:R-:W0:Y:S01]  /*2140*/  MUFU.RCP R32, R32 ;  /* 0x0000002000207308 */ /* 0x000e220000001000 */
[----:B------:R-:W-:Y:S01]  /*2150*/  FSETP.NEU.AND P3, PT, R4, RZ, PT ;  /* 0x000000ff0400720b */ /* 0x000fe20003f6d000 */
[----:B------:R-:W-:Y:S01]  /*2160*/  FFMA R51, R51, R21, R20 ;  /* 0x0000001533337223 */ /* 0x000fe20000000014 */
[----:B------:R-:W-:Y:S01]  /*2170*/  FMUL R20, R27, 0.25 ;  /* 0x3e8000001b147820 */ /* 0x000fe20000400000 */
[----:B--2---:R-:W-:Y:S01]  /*2180*/  FMUL R22, R22, R47 ;  /* 0x0000002f16167220 */ /* 0x004fe20000400000 */
[----:B------:R-:W-:Y:S01]  /*2190*/  FSEL R31, R31, RZ, P3 ;  /* 0x000000ff1f1f7208 */ /* 0x000fe20001800000 */
[--C-:B------:R-:W-:Y:S01]  /*21a0*/  FADD R52, R52, -R51.reuse ;  /* 0x8000003334347221 */ /* 0x100fe20000000000 */
[----:B------:R-:W-:Y:S01]  /*21b0*/  FSETP.GT.AND P3, PT, |R5|, 8.50705917302346158658e+37, PT ;  /* 0x7e8000000500780b */ /* 0x000fe20003f64200 */
[----:B------:R-:W-:Y:S01]  /*21c0*/  @!P4 FMUL R19, R19, 16777216 ;  /* 0x4b8000001313c820 */ /* 0x000fe20000400000 */
[----:B------:R-:W-:Y:S01]  /*21d0*/  @!P4 FMUL R24, R24, 16777216 ;  /* 0x4b8000001818c820 */ /* 0x000fe20000400000 */
[----:B------:R-:W-:Y:S01]  /*21e0*/  @!P2 FMUL R34, R34, 16777216 ;  /* 0x4b8000002222a820 */ /* 0x000fe20000400000 */
[----:B------:R-:W-:Y:S01]  /*21f0*/  FSEL R27, R20, R27, P3 ;  /* 0x0000001b141b7208 */ /* 0x000fe20001800000 */
[C---:B------:R-:W-:Y:S01]  /*2200*/  FFMA R20, R52.reuse, R31, R51 ;  /* 0x0000001f34147223 */ /* 0x040fe20000000033 */
[----:B------:R-:W-:Y:S01]  /*2210*/  FSETP.NEU.AND P4, PT, R9, RZ, PT ;  /* 0x000000ff0900720b */ /* 0x000fe20003f8d000 */
[----:B------:R-:W-:Y:S01]  /*2220*/  FADD R50, R35, R50 ;  /* 0x0000003223327221 */ /* 0x000fe20000000000 */
[----:B------:R-:W-:Y:S01]  /*2230*/  FMUL R52, R52, R52 ;  /* 0x0000003434347220 */ /* 0x000fe20000400000 */
[----:B------:R-:W-:Y:S01]  /*2240*/  FADD R53, R53, -R20 ;  /* 0x8000001435357221 */ /* 0x000fe20000000000 */
[----:B------:R-:W-:Y:S01]  /*2250*/  FSEL R22, R22, RZ, P4 ;  /* 0x000000ff16167208 */ /* 0x000fe20002000000 */
[----:B------:R-:W1:Y:S01]  /*2260*/  MUFU.RCP R23, R23 ;  /* 0x0000001700177308 */ /* 0x000e620000001000 */
[----:B------:R-:W-:Y:S01]  /*2270*/  FFMA R21, R21, R6, R50 ;  /* 0x0000000615157223 */ /* 0x000fe20000000032 */
[----:B0-----:R-:W-:Y:S01]  /*2280*/  FMUL R32, R32, R65 ;  /* 0x0000004120207220 */ /* 0x001fe20000400000 */
[----:B------:R-:W-:Y:S01]  /*2290*/  FMUL R52, R7, R52 ;  /* 0x0000003407347220 */ /* 0x000fe20000400000 */
[C---:B------:R-:W-:Y:S01]  /*22a0*/  FMUL R7, R53.reuse, R53 ;  /* 0x0000003535077220 */ /* 0x040fe20000400000 */
[----:B------:R-:W-:Y:S01]  /*22b0*/  FSETP.NEU.AND P5, PT, R8, RZ, PT ;  /* 0x000000ff0800720b */ /* 0x000fe20003fad000 */
[----:B------:R-:W-:Y:S01]  /*22c0*/  FFMA R53, R53, R22, R20 ;  /* 0x0000001635357223 */ /* 0x000fe20000000014 */
[----:B------:R-:W-:Y:S01]  /*22d0*/  FADD R36, R36, R21 ;  /* 0x0000001524247221 */ /* 0x000fe20000000000 */
[----:B------:R-:W0:Y:S01]  /*22e0*/  MUFU.RCP R34, R34 ;  /* 0x0000002200227308 */ /* 0x000e220000001000 */
[----:B------:R-:W-:Y:S01]  /*22f0*/  FSEL R32, R32, RZ, P5 ;  /* 0x000000ff20207208 */ /* 0x000fe20002800000 */
[--C-:B------:R-:W-:Y:S01]  /*2300*/  FADD R54, R54, -R53.reuse ;  /* 0x8000003536367221 */ /* 0x100fe20000000000 */
[----:B------:R-:W-:Y:S01]  /*2310*/  FFMA R36, R31, R52, R36 ;  /* 0x000000341f247223 */ /* 0x000fe20000000024 */
[----:B------:R-:W-:Y:S01]  /*2320*/  FSETP.GEU.AND P4, PT, |R18|, 1.175494350822287508e-38, PT ;  /* 0x008000001200780b */ /* 0x000fe20003f8e200 */
[----:B------:R-:W-:Y:S01]  /*2330*/  FMUL R7, R4, R7 ;  /* 0x0000000704077220 */ /* 0x000fe20000400000 */
[----:B------:R-:W-:Y:S01]  /*2340*/  FMUL R33, R26, 0.25 ;  /* 0x3e8000001a217820 */ /* 0x000fe20000400000 */
[----:B------:R-:W-:Y:S01]  /*2350*/  FMUL R21, R18, 0.25 ;  /* 0x3e80000012157820 */ /* 0x000fe20000400000 */
[----:B------:R-:W2:Y:S01]  /*2360*/  MUFU.RCP R19, R19 ;  /* 0x0000001300137308 */ /* 0x000ea20000001000 */
[----:B------:R-:W-:Y:S01]  /*2370*/  FFMA R4, R54, R32, R53 ;  /* 0x0000002036047223 */ /* 0x000fe20000000035 */
[----:B------:R-:W-:Y:S01]  /*2380*/  FSETP.GT.AND P0, PT, |R18|, 8.50705917302346158658e+37, PT ;  /* 0x7e8000001200780b */ /* 0x000fe20003f04200 */
[----:B------:R-:W-:Y:S01]  /*2390*/  @!P2 FMUL R25, R25, 16777216 ;  /* 0x4b8000001919a820 */ /* 0x000fe20000400000 */
[----:B------:R-:W-:Y:S01]  /*23a0*/  FADD R37, R37, R36 ;  /* 0x0000002425257221 */ /* 0x000fe20000000000 */
[----:B------:R-:W-:Y:S01]  /*23b0*/  FMUL R54, R54, R54 ;  /* 0x0000003636367220 */ /* 0x000fe20000400000 */
[----:B------:R-:W-:Y:S01]  /*23c0*/  FADD R6, R28, R5 ;  /* 0x000000051c067221 */ /* 0x000fe20000000000 */
[----:B-1----:R-:W-:Y:S01]  /*23d0*/  FMUL R23, R23, R66 ;  /* 0x0000004217177220 */ /* 0x002fe20000400000 */
[----:B------:R-:W-:Y:S01]  /*23e0*/  FSEL R26, R33, R26, P0 ;  /* 0x0000001a211a7208 */ /* 0x000fe20000000000 */
[----:B0-----:R-:W-:Y:S01]  /*23f0*/  FMUL R34, R34, R25 ;  /* 0x0000001922227220 */ /* 0x001fe20000400000 */
[----:B------:R-:W-:Y:S01]  /*2400*/  FFMA R7, R22, R7, R37 ;  /* 0x0000000716077223 */ /* 0x000fe20000000025 */
[----:B------:R-:W-:Y:S01]  /*2410*/  FSEL R21, R21, R18, P0 ;  /* 0x0000001215157208 */ /* 0x000fe20000000000 */
[----:B------:R-:W-:Y:S01]  /*2420*/  FMUL R54, R9, R54 ;  /* 0x0000003609367220 */ /* 0x000fe20000400000 */
[----:B------:R-:W-:Y:S01]  /*2430*/  FSETP.NEU.AND P5, PT, R11, RZ, PT ;  /* 0x000000ff0b00720b */ /* 0x000fe20003fad000 */
[----:B------:R-:W-:Y:S01]  /*2440*/  FMUL R25, R28, 0.25 ;  /* 0x3e8000001c197820 */ /* 0x000fe20000400000 */
[C---:B------:R-:W-:Y:S01]  /*2450*/  FSETP.GEU.AND P0, PT, |R5|.reuse, 1.175494350822287508e-38, PT ;  /* 0x008000000500780b */ /* 0x040fe20003f0e200 */
[C---:B------:R-:W-:Y:S01]  /*2460*/  FMUL R9, R6.reuse, 0.25 ;  /* 0x3e80000006097820 */ /* 0x040fe20000400000 */
[----:B------:R-:W-:Y:S01]  /*2470*/  FSETP.GT.AND P2, PT, |R6|, 8.50705917302346158658e+37, PT ;  /* 0x7e8000000600780b */ /* 0x000fe20003f44200 */
[----:B------:R-:W-:Y:S01]  /*2480*/  FMUL R20, R5, 0.25 ;  /* 0x3e80000005147820 */ /* 0x000fe20000400000 */
[----:B------:R-:W-:Y:S01]  /*2490*/  FADD R7, R38, R7 ;  /* 0x0000000726077221 */ /* 0x000fe20000000000 */
[----:B------:R-:W-:Y:S01]  /*24a0*/  FSEL R23, R23, RZ, P5 ;  /* 0x000000ff17177208 */ /* 0x000fe20002800000 */
[----:B------:R-:W-:Y:S01]  /*24b0*/  FADD R55, R55, -R4 ;  /* 0x8000000437377221 */ /* 0x000fe20000000000 */
[----:B--2---:R-:W-:Y:S01]  /*24c0*/  FMUL R19, R19, R24 ;  /* 0x0000001813137220 */ /* 0x004fe20000400000 */
[----:B------:R-:W-:Y:S01]  /*24d0*/  FSEL R28, R25, R28, P2 ;  /* 0x0000001c191c7208 */ /* 0x000fe20001000000 */
[----:B------:R-:W-:Y:S01]  /*24e0*/  @!P4 FMUL R21, R21, 16777216 ;  /* 0x4b8000001515c820 */ /* 0x000fe20000400000 */
[----:B------:R-:W-:Y:S01]  /*24f0*/  FSEL R9, R9, R6, P2 ;  /* 0x0000000609097208 */ /* 0x000fe20001000000 */
[----:B------:R-:W-:Y:S01]  /*2500*/  FADD R25, R29, R6 ;  /* 0x000000061d197221 */ /* 0x000fe20000000000 */
[----:B------:R-:W-:Y:S01]  /*2510*/  FSETP.NEU.AND P2, PT, R16, RZ, PT ;  /* 0x000000ff1000720b */ /* 0x000fe20003f4d000 */
[----:B------:R-:W-:Y:S01]  /*2520*/  FFMA R54, R32, R54, R7 ;  /* 0x0000003620367223 */ /* 0x000fe20000000007 */
[----:B------:R-:W-:Y:S01]  /*2530*/  FSEL R20, R20, R5, P3 ;  /* 0x0000000514147208 */ /* 0x000fe20001800000 */
[----:B------:R-:W-:Y:S01]  /*2540*/  FFMA R7, R55, R23, R4 ;  /* 0x0000001737077223 */ /* 0x000fe20000000004 */
[----:B------:R-:W-:Y:S01]  /*2550*/  FSETP.GEU.AND P3, PT, |R6|, 1.175494350822287508e-38, PT ;  /* 0x008000000600780b */ /* 0x000fe20003f6e200 */
[----:B------:R-:W-:Y:S01]  /*2560*/  FMUL R4, R29, 0.25 ;  /* 0x3e8000001d047820 */ /* 0x000fe20000400000 */
[----:B------:R-:W-:Y:S01]  /*2570*/  FSEL R19, R19, RZ, P2 ;  /* 0x000000ff13137208 */ /* 0x000fe20001000000 */
[----:B------:R-:W0:Y:S01]  /*2580*/  MUFU.RCP R21, R21 ;  /* 0x0000001500157308 */ /* 0x000e220000001000 */
[----:B------:R-:W-:Y:S01]  /*2590*/  FSETP.GT.AND P2, PT, |R25|, 8.50705917302346158658e+37, PT ;  /* 0x7e8000001900780b */ /* 0x000fe20003f44200 */
[--C-:B------:R-:W-:Y:S01]  /*25a0*/  FADD R56, R56, -R7.reuse ;  /* 0x8000000738387221 */ /* 0x100fe20000000000 */
[----:B------:R-:W-:Y:S01]  /*25b0*/  @!P0 FMUL R20, R20, 16777216 ;  /* 0x4b80000014148820 */ /* 0x000fe20000400000 */
[----:B------:R-:W-:Y:S01]  /*25c0*/  FMUL R55, R55, R55 ;  /* 0x0000003737377220 */ /* 0x000fe20000400000 */
[----:B------:R-:W-:Y:S01]  /*25d0*/  FSEL R29, R4, R29, P2 ;  /* 0x0000001d041d7208 */ /* 0x000fe20001000000 */
[C---:B------:R-:W-:Y:S01]  /*25e0*/  FMUL R4, R56.reuse, R56 ;  /* 0x0000003838047220 */ /* 0x040fe20000400000 */
[----:B------:R-:W-:Y:S01]  /*25f0*/  FFMA R56, R56, R19, R7 ;  /* 0x0000001338387223 */ /* 0x000fe20000000007 */
[----:B------:R-:W-:Y:S01]  /*2600*/  FADD R54, R39, R54 ;  /* 0x0000003627367221 */ /* 0x000fe20000000000 */
[----:B------:R-:W-:Y:S01]  /*2610*/  FMUL R55, R8, R55 ;  /* 0x0000003708377220 */ /* 0x000fe20000400000 */
[----:B------:R-:W-:Y:S01]  /*2620*/  @!P0 FMUL R27, R27, 16777216 ;  /* 0x4b8000001b1b8820 */ /* 0x000fe20000400000 */
[----:B------:R-:W1:Y:S01]  /*2630*/  MUFU.RCP R20, R20 ;  /* 0x0000001400147308 */ /* 0x000e620000001000 */
[----:B------:R-:W-:Y:S01]  /*2640*/  @!P4 FMUL R26, R26, 16777216 ;  /* 0x4b8000001a1ac820 */ /* 0x000fe20000400000 */
[----:B------:R-:W-:Y:S01]  /*2650*/  FSETP.GEU.AND P0, PT, |R25|, 1.175494350822287508e-38, PT ;  /* 0x008000001900780b */ /* 0x000fe20003f0e200 */
[----:B------:R-:W-:Y:S01]  /*2660*/  @!P3 FMUL R9, R9, 16777216 ;  /* 0x4b8000000909b820 */ /* 0x000fe20000400000 */
[----:B------:R-:W-:Y:S01]  /*2670*/  FSETP.NEU.AND P4, PT, R17, RZ, PT ;  /* 0x000000ff1100720b */ /* 0x000fe20003f8d000 */
[----:B------:R-:W-:Y:S01]  /*2680*/  FMUL R4, R11, R4 ;  /* 0x000000040b047220 */ /* 0x000fe20000400000 */
[----:B------:R-:W-:Y:S01]  /*2690*/  FADD R57, R57, -R56 ;  /* 0x8000003839397221 */ /* 0x000fe20000000000 */
[----:B------:R-:W-:Y:S01]  /*26a0*/  FFMA R55, R23, R55, R54 ;  /* 0x0000003717377223 */ /* 0x000fe20000000036 */
[----:B------:R-:W-:Y:S01]  /*26b0*/  FMUL R8, R25, 0.25 ;  /* 0x3e80000019087820 */ /* 0x000fe20000400000 */
[----:B------:R-:W-:Y:S01]  /*26c0*/  FADD R11, R30, R25 ;  /* 0x000000191e0b7221 */ /* 0x000fe20000000000 */
[----:B------:R-:W-:Y:S01]  /*26d0*/  FSEL R34, R34, RZ, P4 ;  /* 0x000000ff22227208 */ /* 0x000fe20002000000 */
[----:B------:R-:W-:Y:S01]  /*26e0*/  FMUL R7, R57, R57 ;  /* 0x0000003939077220 */ /* 0x000fe20000400000 */
[----:B------:R-:W-:Y:S01]  /*26f0*/  FADD R40, R40, R55 ;  /* 0x0000003728287221 */ /* 0x000fe20000000000 */
[----:B------:R-:W2:Y:S01]  /*2700*/  MUFU.RCP R9, R9 ;  /* 0x0000000900097308 */ /* 0x000ea20000001000 */
[----:B0-----:R-:W-:Y:S01]  /*2710*/  FMUL R21, R21, R26 ;  /* 0x0000001a15157220 */ /* 0x001fe20000400000 */
[----:B------:R-:W-:Y:S01]  /*2720*/  @!P3 FMUL R28, R28, 16777216 ;  /* 0x4b8000001c1cb820 */ /* 0x000fe20000400000 */
[----:B------:R-:W-:Y:S01]  /*2730*/  FSEL R8, R8, R25, P2 ;  /* 0x0000001908087208 */ /* 0x000fe20001000000 */
[----:B------:R-:W-:Y:S01]  /*2740*/  FFMA R57, R57, R34, R56 ;  /* 0x0000002239397223 */ /* 0x000fe20000000038 */
[----:B------:R-:W-:Y:S01]  /*2750*/  FSETP.GEU.AND P4, PT, |R11|, 1.175494350822287508e-38, PT ;  /* 0x008000000b00780b */ /* 0x000fe20003f8e200 */
[----:B------:R-:W-:Y:S01]  /*2760*/  FMUL R7, R16, R7 ;  /* 0x0000000710077220 */ /* 0x000fe20000400000 */
[----:B------:R-:W-:Y:S01]  /*2770*/  FSETP.NEU.AND P3, PT, R18, RZ, PT ;  /* 0x000000ff1200720b */ /* 0x000fe20003f6d000 */
[----:B------:R-:W-:Y:S01]  /*2780*/  FFMA R4, R19, R4, R40 ;  /* 0x0000000413047223 */ /* 0x000fe20000000028 */
[C---:B------:R-:W-:Y:S01]  /*2790*/  FMUL R16, R11.reuse, 0.25 ;  /* 0x3e8000000b107820 */ /* 0x040fe20000400000 */
[----:B------:R-:W-:Y:S01]  /*27a0*/  FSETP.GT.AND P2, PT, |R11|, 8.50705917302346158658e+37, PT ;  /* 0x7e8000000b00780b */ /* 0x000fe20003f44200 */
[----:B------:R-:W-:Y:S01]  /*27b0*/  @!P0 FMUL R8, R8, 16777216 ;  /* 0x4b80000008088820 */ /* 0x000fe20000400000 */
[----:B------:R-:W-:Y:S01]  /*27c0*/  FSEL R21, R21, RZ, P3 ;  /* 0x000000ff15157208 */ /* 0x000fe20001800000 */
[--C-:B------:R-:W-:Y:S01]  /*27d0*/  FADD R58, R58, -R57.reuse ;  /* 0x800000393a3a7221 */ /* 0x100fe20000000000 */
[----:B------:R-:W-:Y:S01]  /*27e0*/  FADD R41, R41, R4 ;  /* 0x0000000429297221 */ /* 0x000fe20000000000 */
[----:B------:R-:W0:Y:S01]  /*27f0*/  SHFL.BFLY PT, R22, R11, 0x10, 0x1f ;  /* 0x0e001f000b167f89 */ /* 0x000e2200000e0000 */
[----:B-1----:R-:W-:Y:S01]  /*2800*/  FMUL R20, R20, R27 ;  /* 0x0000001b14147220 */ /* 0x002fe20000400000 */
[----:B------:R-:W-:Y:S01]  /*2810*/  FSEL R16, R16, R11, P2 ;  /* 0x0000000b10107208 */ /* 0x000fe20001000000 */
[----:B------:R-:W-:Y:S01]  /*2820*/  FFMA R4, R58, R21, R57 ;  /* 0x000000153a047223 */ /* 0x000fe20000000039 */
[----:B------:R-:W-:Y:S01]  /*2830*/  FSETP.NEU.AND P3, PT, R5, RZ, PT ;  /* 0x000000ff0500720b */ /* 0x000fe20003f6d000 */
[----:B------:R-:W-:Y:S01]  /*2840*/  FFMA R7, R34, R7, R41 ;  /* 0x0000000722077223 */ /* 0x000fe20000000029 */
[----:B------:R-:W-:Y:S01]  /*2850*/  FMUL R58, R58, R58 ;  /* 0x0000003a3a3a7220 */ /* 0x000fe20000400000 */
[----:B------:R-:W1:Y:S01]  /*2860*/  MUFU.RCP R8, R8 ;  /* 0x0000000800087308 */ /* 0x000e620000001000 */
[----:B------:R-:W-:Y:S01]  /*2870*/  FSEL R20, R20, RZ, P3 ;  /* 0x000000ff14147208 */ /* 0x000fe20001800000 */
[----:B------:R-:W-:Y:S01]  /*2880*/  @!P4 FMUL R16, R16, 16777216 ;  /* 0x4b8000001010c820 */ /* 0x000fe20000400000 */
[--C-:B------:R-:W-:Y:S01]  /*2890*/  FADD R59, R59, -R4.reuse ;  /* 0x800000043b3b7221 */ /* 0x100fe20000000000 */
[----:B------:R-:W-:Y:S01]  /*28a0*/  FADD R42, R42, R7 ;  /* 0x000000072a2a7221 */ /* 0x000fe20000000000 */
[----:B------:R-:W-:Y:S01]  /*28b0*/  FMUL R58, R17, R58 ;  /* 0x0000003a113a7220 */ /* 0x000fe20000400000 */
[----:B--2---:R-:W-:Y:S01]  /*28c0*/  FMUL R9, R9, R28 ;  /* 0x0000001c09097220 */ /* 0x004fe20000400000 */
[----:B------:R-:W-:Y:S01]  /*28d0*/  FSETP.NEU.AND P3, PT, R6, RZ, PT ;  /* 0x000000ff0600720b */ /* 0x000fe20003f6d000 */
[----:B------:R-:W-:Y:S01]  /*28e0*/  FFMA R7, R59, R20, R4 ;  /* 0x000000143b077223 */ /* 0x000fe20000000004 */
[----:B------:R-:W-:Y:S01]  /*28f0*/  FFMA R42, R21, R58, R42 ;  /* 0x0000003a152a7223 */ /* 0x000fe2000000002a */
[----:B------:R-:W-:Y:S01]  /*2900*/  FMUL R59, R59, R59 ;  /* 0x0000003b3b3b7220 */ /* 0x000fe20000400000 */
[----:B------:R-:W2:Y:S01]  /*2910*/  MUFU.RCP R16, R16 ;  /* 0x0000001000107308 */ /* 0x000ea20000001000 */
[----:B------:R-:W-:Y:S01]  /*2920*/  FMUL R17, R30, 0.25 ;  /* 0x3e8000001e117820 */ /* 0x000fe20000400000 */
[----:B------:R-:W-:Y:S01]  /*2930*/  FSEL R9, R9, RZ, P3 ;  /* 0x000000ff09097208 */ /* 0x000fe20001800000 */
[--C-:B------:R-:W-:Y:S01]  /*2940*/  FADD R60, R60, -R7.reuse ;  /* 0x800000073c3c7221 */ /* 0x100fe20000000000 */
[----:B------:R-:W-:Y:S01]  /*2950*/  FADD R43, R43, R42 ;  /* 0x0000002a2b2b7221 */ /* 0x000fe20000000000 */
[----:B------:R-:W-:Y:S01]  /*2960*/  FMUL R59, R18, R59 ;  /* 0x0000003b123b7220 */ /* 0x000fe20000400000 */
[----:B------:R-:W-:Y:S01]  /*2970*/  @!P0 FMUL R29, R29, 16777216 ;  /* 0x4b8000001d1d8820 */ /* 0x000fe20000400000 */
[----:B------:R-:W-:Y:S01]  /*2980*/  FSEL R17, R17, R30, P2 ;  /* 0x0000001e11117208 */ /* 0x000fe20001000000 */
[----:B------:R-:W-:Y:S01]  /*2990*/  FFMA R4, R60, R9, R7 ;  /* 0x000000093c047223 */ /* 0x000fe20000000007 */
[----:B------:R-:W-:Y:S01]  /*29a0*/  FFMA R43, R20, R59, R43 ;  /* 0x0000003b142b7223 */ /* 0x000fe2000000002b */
[----:B-1----:R-:W-:Y:S01]  /*29b0*/  FMUL R8, R8, R29 ;  /* 0x0000001d08087220 */ /* 0x002fe20000400000 */
[----:B------:R-:W-:Y:S01]  /*29c0*/  FMUL R60, R60, R60 ;  /* 0x0000003c3c3c7220 */ /* 0x000fe20000400000 */
[----:B------:R-:W-:Y:S01]  /*29d0*/  FSETP.NEU.AND P0, PT, R25, RZ, PT ;  /* 0x000000ff1900720b */ /* 0x000fe20003f0d000 */
[----:B------:R-:W-:Y:S01]  /*29e0*/  FADD R61, R61, -R4 ;  /* 0x800000043d3d7221 */ /* 0x000fe20000000000 */
[----:B------:R-:W-:Y:S01]  /*29f0*/  FADD R44, R44, R43 ;  /* 0x0000002b2c2c7221 */ /* 0x000fe20000000000 */
[----:B------:R-:W-:Y:S01]  /*2a00*/  @!P4 FMUL R17, R17, 16777216 ;  /* 0x4b8000001111c820 */ /* 0x000fe20000400000 */
[----:B------:R-:W-:Y:S01]  /*2a10*/  FMUL R60, R5, R60 ;  /* 0x0000003c053c7220 */ /* 0x000fe20000400000 */
[----:B0-----:R-:W-:Y:S01]  /*2a20*/  FADD R7, R11, R22 ;  /* 0x000000160b077221 */ /* 0x001fe20000000000 */
[----:B------:R-:W-:Y:S01]  /*2a30*/  FSEL R8, R8, RZ, P0 ;  /* 0x000000ff08087208 */ /* 0x000fe20000000000 */
[----:B------:R-:W-:Y:S01]  /*2a40*/  FMUL R5, R61, R61 ;  /* 0x0000003d3d057220 */ /* 0x000fe20000400000 */
[----:B--2---:R-:W-:Y:S01]  /*2a50*/  FMUL R16, R16, R17 ;  /* 0x0000001110107220 */ /* 0x004fe20000400000 */
[----:B------:R-:W-:Y:S01]  /*2a60*/  FFMA R44, R9, R60, R44 ;  /* 0x0000003c092c7223 */ /* 0x000fe2000000002c */
[----:B------:R-:W-:Y:S01]  /*2a70*/  FSETP.NEU.AND P2, PT, R11, RZ, PT ;  /* 0x000000ff0b00720b */ /* 0x000fe20003f4d000 */
[----:B------:R-:W-:Y:S01]  /*2a80*/  FFMA R61, R61, R8, R4 ;  /* 0x000000083d3d7223 */ /* 0x000fe20000000004 */
[----:B------:R-:W-:Y:S01]  /*2a90*/  FSETP.GEU.AND P3, PT, |R7|, 1.175494350822287508e-38, PT ;  /* 0x008000000700780b */ /* 0x000fe20003f6e200 */
[----:B------:R-:W-:Y:S01]  /*2aa0*/  FMUL R5, R6, R5 ;  /* 0x0000000506057220 */ /* 0x000fe20000400000 */
[----:B------:R-:W-:Y:S01]  /*2ab0*/  FADD R45, R45, R44 ;  /* 0x0000002c2d2d7221 */ /* 0x000fe20000000000 */
[C---:B------:R-:W-:Y:S01]  /*2ac0*/  FMUL R6, R7.reuse, 0.25 ;  /* 0x3e80000007067820 */ /* 0x040fe20000400000 */
[----:B------:R-:W0:Y:S01]  /*2ad0*/  SHFL.BFLY PT, R18, R7, 0x8, 0x1f ;  /* 0x0d001f0007127f89 */ /* 0x000e2200000e0000 */
[C---:B------:R-:W-:Y:S01]  /*2ae0*/  FSETP.GT.AND P0, PT, |R7|.reuse, 8.50705917302346158658e+37, PT ;  /* 0x7e8000000700780b */ /* 0x040fe20003f04200 */
[----:B------:R-:W-:Y:S01]  /*2af0*/  FADD R62, R62, -R61 ;  /* 0x8000003d3e3e7221 */ /* 0x000fe20000000000 */
[----:B------:R-:W-:Y:S01]  /*2b00*/  FSEL R16, R16, RZ, P2 ;  /* 0x000000ff10107208 */ /* 0x000fe20001000000 */
[----:B------:R-:W-:Y:S01]  /*2b10*/  FFMA R5, R8, R5, R45 ;  /* 0x0000000508057223 */ /* 0x000fe2000000002d */
[----:B------:R-:W-:Y:S01]  /*2b20*/  FSEL R8, R6, R7, P0 ;  /* 0x0000000706087208 */ /* 0x000fe20000000000 */
[C---:B------:R-:W-:Y:S01]  /*2b30*/  FMUL R4, R62.reuse, R62 ;  /* 0x0000003e3e047220 */ /* 0x040fe20000400000 */
[----:B------:R-:W-:Y:S01]  /*2b40*/  FSETP.NEU.AND P2, PT, R7, RZ, PT ;  /* 0x000000ff0700720b */ /* 0x000fe20003f4d000 */
[----:B------:R-:W-:Y:S01]  /*2b50*/  FFMA R61, R62, R16, R61 ;  /* 0x000000103e3d7223 */ /* 0x000fe2000000003d */
[----:B------:R-:W-:Y:S01]  /*2b60*/  FADD R5, R46, R5 ;  /* 0x000000052e057221 */ /* 0x000fe20000000000 */
[----:B------:R-:W-:Y:S01]  /*2b70*/  @!P3 FMUL R8, R8, 16777216 ;  /* 0x4b8000000808b820 */ /* 0x000fe20000400000 */
[----:B------:R-:W-:Y:S01]  /*2b80*/  FMUL R4, R25, R4 ;  /* 0x0000000419047220 */ /* 0x000fe20000400000 */
[----:B------:R-:W-:Y:S01]  /*2b90*/  LOP3.LUT R48, R0, 0x40, RZ, 0xc0, !PT ;  /* 0x0000004000307812 */ /* 0x000fe200078ec0ff */
[----:B------:R-:W1:Y:S01]  /*2ba0*/  SHFL.BFLY PT, R6, R61, 0x10, 0x1f ;  /* 0x0e001f003d067f89 */ /* 0x000e6200000e0000 */
[----:B------:R-:W2:Y:S01]  /*2bb0*/  MUFU.RCP R9, R8 ;  /* 0x0000000800097308 */ /* 0x000ea20000001000 */
[----:B------:R-:W-:Y:S01]  /*2bc0*/  FFMA R4, R16, R4, R5 ;  /* 0x0000000410047223 */ /* 0x000fe20000000005 */
[----:B------:R-:W-:Y:S01]  /*2bd0*/  @P0 FMUL R22, R22, 0.25 ;  /* 0x3e80000016160820 */ /* 0x000fe20000400000 */
[----:B------:R-:W-:-:S02]  /*2be0*/  IMAD.IADD R51, R3, 0x1, R12 ;  /* 0x0000000103337824 */ /* 0x000fc400078e020c */
[----:B------:R-:W-:Y:S01]  /*2bf0*/  IMAD.MOV.U32 R75, RZ, RZ, -0x800000 ;  /* 0xff800000ff4b7424 */ /* 0x000fe200078e00ff */
[----:B------:R-:W3:Y:S01]  /*2c00*/  SHFL.BFLY PT, R5, R4, 0x10, 0x1f ;  /* 0x0e001f0004057f89 */ /* 0x000ee200000e0000 */
[----:B------:R-:W-:Y:S01]  /*2c10*/  @!P3 FMUL R22, R22, 16777216 ;  /* 0x4b8000001616b820 */ /* 0x000fe20000400000 */
[----:B------:R-:W-:Y:S01]  /*2c20*/  IMAD.MOV.U32 R82, RZ, RZ, -0x400 ;  /* 0xfffffc00ff527424 */ /* 0x000fe200078e00ff */
[----:B0-----:R-:W-:Y:S01]  /*2c30*/  FADD R16, R7, R18 ;  /* 0x0000001207107221 */ /* 0x001fe20000000000 */
[----:B------:R-:W-:Y:S02]  /*2c40*/  IMAD.MOV.U32 R77, RZ, RZ, -0x1 ;  /* 0xffffffffff4d7424 */ /* 0x000fe400078e00ff */
[----:B------:R-:W-:Y:S01]  /*2c50*/  IMAD.MOV.U32 R89, RZ, RZ, 0x7f800000 ;  /* 0x7f800000ff597424 */ /* 0x000fe200078e00ff */
[C---:B------:R-:W-:Y:S01]  /*2c60*/  FMUL R17, R16.reuse, 0.25 ;  /* 0x3e80000010117820 */ /* 0x040fe20000400000 */
[C---:B------:R-:W-:Y:S01]  /*2c70*/  FSETP.GEU.AND P3, PT, |R16|.reuse, 1.175494350822287508e-38, PT ;  /* 0x008000001000780b */ /* 0x040fe20003f6e200 */
[----:B--2---:R-:W-:Y:S01]  /*2c80*/  FMUL R9, R9, R22 ;  /* 0x0000001609097220 */ /* 0x004fe20000400000 */
[----:B------:R-:W-:Y:S01]  /*2c90*/  FSETP.GT.AND P0, PT, |R16|, 8.50705917302346158658e+37, PT ;  /* 0x7e8000001000780b */ /* 0x000fe20003f04200 */
[----:B------:R-:W0:Y:S01]  /*2ca0*/  SHFL.BFLY PT, R19, R16, 0x4, 0x1f ;  /* 0x0c801f0010137f89 */ /* 0x000e2200000e0000 */
[----:B------:R-:W-:-:S02]  /*2cb0*/  IMAD.MOV.U32 R52, RZ, RZ, -0x800000 ;  /* 0xff800000ff347424 */ /* 0x000fc400078e00ff */
[----:B------:R-:W-:Y:S01]  /*2cc0*/  FSEL R9, R9, RZ, P2 ;  /* 0x000000ff09097208 */ /* 0x000fe20001000000 */
[----:B------:R-:W-:Y:S01]  /*2cd0*/  IMAD.MOV.U32 R80, RZ, RZ, -0x800000 ;  /* 0xff800000ff507424 */ /* 0x000fe200078e00ff */
[----:B-1----:R-:W-:Y:S01]  /*2ce0*/  FADD R6, -R61, R6 ;  /* 0x000000063d067221 */ /* 0x002fe20000000100 */
[----:B------:R-:W-:Y:S01]  /*2cf0*/  FSEL R17, R17, R16, P0 ;  /* 0x0000001011117208 */ /* 0x000fe20000000000 */
[----:B------:R-:W-:Y:S01]  /*2d00*/  IMAD.MOV.U32 R79, RZ, RZ, -0x800000 ;  /* 0xff800000ff4f7424 */ /* 0x000fe200078e00ff */
[----:B------:R-:W-:Y:S01]  /*2d10*/  FSETP.NEU.AND P2, PT, R16, RZ, PT ;  /* 0x000000ff1000720b */ /* 0x000fe20003f4d000 */
[C---:B------:R-:W-:Y:S01]  /*2d20*/  FMUL R8, R6.reuse, R6 ;  /* 0x0000000606087220 */ /* 0x040fe20000400000 */
[----:B------:R-:W-:Y:S01]  /*2d30*/  FFMA R6, R6, R9, R61 ;  /* 0x0000000906067223 */ /* 0x000fe2000000003d */
[----:B------:R-:W-:Y:S01]  /*2d40*/  @!P3 FMUL R17, R17, 16777216 ;  /* 0x4b8000001111b820 */ /* 0x000fe20000400000 */
[----:B---3--:R-:W-:Y:S01]  /*2d50*/  FADD R4, R4, R5 ;  /* 0x0000000504047221 */ /* 0x008fe20000000000 */
[----:B------:R-:W-:Y:S01]  /*2d60*/  FMUL R8, R11, R8 ;  /* 0x000000080b087220 */ /* 0x000fe20000400000 */
[----:B------:R-:W-:Y:S01]  /*2d70*/  @P0 FMUL R18, R18, 0.25 ;  /* 0x3e80000012120820 */ /* 0x000fe20000400000 */
[----:B------:R-:W1:Y:S01]  /*2d80*/  SHFL.BFLY PT, R5, R6, 0x8, 0x1f ;  /* 0x0d001f0006057f89 */ /* 0x000e6200000e0000 */
[----:B------:R-:W-:Y:S01]  /*2d90*/  IMAD.MOV.U32 R87, RZ, RZ, -0x800000 ;  /* 0xff800000ff577424 */ /* 0x000fe200078e00ff */
[----:B------:R-:W2:Y:S01]  /*2da0*/  MUFU.RCP R17, R17 ;  /* 0x0000001100117308 */ /* 0x000ea20000001000 */
[----:B------:R-:W-:Y:S01]  /*2db0*/  FFMA R4, R9, R8, R4 ;  /* 0x0000000809047223 */ /* 0x000fe20000000004 */
[----:B------:R-:W-:Y:S01]  /*2dc0*/  @!P3 FMUL R18, R18, 16777216 ;  /* 0x4b8000001212b820 */ /* 0x000fe20000400000 */
[----:B------:R-:W-:-:S02]  /*2dd0*/  IMAD.MOV.U32 R78, RZ, RZ, -0x800000 ;  /* 0xff800000ff4e7424 */ /* 0x000fc400078e00ff */
[----:B------:R-:W-:Y:S01]  /*2de0*/  IMAD.MOV.U32 R65, RZ, RZ, -0x800000 ;  /* 0xff800000ff417424 */ /* 0x000fe200078e00ff */
[----:B------:R-:W3:Y:S01]  /*2df0*/  SHFL.BFLY PT, R9, R4, 0x8, 0x1f ;  /* 0x0d001f0004097f89 */ /* 0x000ee200000e0000 */
[----:B0-----:R-:W-:Y:S01]  /*2e00*/  FADD R11, R16, R19 ;  /* 0x00000013100b7221 */ /* 0x001fe20000000000 */
[----:B------:R-:W-:Y:S02]  /*2e10*/  IMAD.MOV.U32 R66, RZ, RZ, -0x800000 ;  /* 0xff800000ff427424 */ /* 0x000fe400078e00ff */
[----:B------:R-:W-:Y:S01]  /*2e20*/  IMAD.MOV.U32 R69, RZ, RZ, -0x800000 ;  /* 0xff800000ff457424 */ /* 0x000fe200078e00ff */
[C---:B------:R-:W-:Y:S01]  /*2e30*/  FMUL R8, R11.reuse, 0.25 ;  /* 0x3e8000000b087820 */ /* 0x040fe20000400000 */
[C---:B------:R-:W-:Y:S01]  /*2e40*/  FSETP.GEU.AND P3, PT, |R11|.reuse, 1.175494350822287508e-38, PT ;  /* 0x008000000b00780b */ /* 0x040fe20003f6e200 */
[----:B------:R-:W0:Y:S01]  /*2e50*/  SHFL.BFLY PT, R20, R11, 0x2, 0x1f ;  /* 0x0c401f000b147f89 */ /* 0x000e2200000e0000 */
[----:B------:R-:W-:Y:S01]  /*2e60*/  FSETP.GT.AND P0, PT, |R11|, 8.50705917302346158658e+37, PT ;  /* 0x7e8000000b00780b */ /* 0x000fe20003f04200 */
[----:B------:R-:W-:Y:S01]  /*2e70*/  IMAD.MOV.U32 R70, RZ, RZ, -0x800000 ;  /* 0xff800000ff467424 */ /* 0x000fe200078e00ff */
[----:B--2---:R-:W-:Y:S01]  /*2e80*/  FMUL R18, R17, R18 ;  /* 0x0000001211127220 */ /* 0x004fe20000400000 */
[----:B------:R-:W-:Y:S01]  /*2e90*/  IMAD.MOV.U32 R73, RZ, RZ, -0x800000 ;  /* 0xff800000ff497424 */ /* 0x000fe200078e00ff */
[----:B------:R-:W-:Y:S01]  /*2ea0*/  FSEL R17, R8, R11, P0 ;  /* 0x0000000b08117208 */ /* 0x000fe20000000000 */
[----:B------:R-:W-:-:S02]  /*2eb0*/  IMAD.MOV.U32 R81, RZ, RZ, -0x800000 ;  /* 0xff800000ff517424 */ /* 0x000fc400078e00ff */
[----:B------:R-:W-:Y:S01]  /*2ec0*/  FSEL R18, R18, RZ, P2 ;  /* 0x000000ff12127208 */ /* 0x000fe20001000000 */
[----:B-1----:R-:W-:Y:S01]  /*2ed0*/  FADD R5, -R6, R5 ;  /* 0x0000000506057221 */ /* 0x002fe20000000100 */
[----:B------:R-:W-:Y:S01]  /*2ee0*/  FSETP.NEU.AND P2, PT, R11, RZ, PT ;  /* 0x000000ff0b00720b */ /* 0x000fe20003f4d000 */
[----:B------:R-:W-:Y:S01]  /*2ef0*/  IMAD.MOV.U32 R61, RZ, RZ, -0x800000 ;  /* 0xff800000ff3d7424 */ /* 0x000fe200078e00ff */
[----:B------:R-:W-:Y:S01]  /*2f00*/  @!P3 FMUL R17, R17, 16777216 ;  /* 0x4b8000001111b820 */ /* 0x000fe20000400000 */
[C---:B------:R-:W-:Y:S01]  /*2f10*/  FMUL R8, R5.reuse, R5 ;  /* 0x0000000505087220 */ /* 0x040fe20000400000 */
[----:B------:R-:W-:Y:S01]  /*2f20*/  FFMA R5, R5, R18, R6 ;  /* 0x0000001205057223 */ /* 0x000fe20000000006 */
[----:B------:R-:W-:Y:S01]  /*2f30*/  @P0 FMUL R19, R19, 0.25 ;  /* 0x3e80000013130820 */ /* 0x000fe20000400000 */
[----:B------:R-:W1:Y:S01]  /*2f40*/  MUFU.RCP R6, R17 ;  /* 0x0000001100067308 */ /* 0x000e620000001000 */
[----:B---3--:R-:W-:Y:S01]  /*2f50*/  FADD R9, R4, R9 ;  /* 0x0000000904097221 */ /* 0x008fe20000000000 */
[----:B------:R-:W-:Y:S01]  /*2f60*/  FMUL R8, R7, R8 ;  /* 0x0000000807087220 */ /* 0x000fe20000400000 */
[----:B------:R-:W2:Y:S01]  /*2f70*/  SHFL.BFLY PT, R4, R5, 0x4, 0x1f ;  /* 0x0c801f0005047f89 */ /* 0x000ea200000e0000 */
[----:B------:R-:W-:Y:S01]  /*2f80*/  @!P3 FMUL R19, R19, 16777216 ;  /* 0x4b8000001313b820 */ /* 0x000fe20000400000 */
[----:B------:R-:W-:Y:S01]  /*2f90*/  IMAD.MOV.U32 R62, RZ, RZ, -0x800000 ;  /* 0xff800000ff3e7424 */ /* 0x000fe200078e00ff */
[----:B------:R-:W-:Y:S01]  /*2fa0*/  FFMA R8, R18, R8, R9 ;  /* 0x0000000812087223 */ /* 0x000fe20000000009 */
[----:B------:R-:W-:Y:S01]  /*2fb0*/  IMAD.MOV.U32 R55, RZ, RZ, -0x800000 ;  /* 0xff800000ff377424 */ /* 0x000fe200078e00ff */
[----:B0-----:R-:W-:Y:S01]  /*2fc0*/  FADD R18, R11, R20 ;  /* 0x000000140b127221 */ /* 0x001fe20000000000 */
[----:B------:R-:W-:-:S02]  /*2fd0*/  IMAD.MOV.U32 R58, RZ, RZ, -0x800000 ;  /* 0xff800000ff3a7424 */ /* 0x000fc400078e00ff */
[----:B------:R-:W0:Y:S01]  /*2fe0*/  SHFL.BFLY PT, R7, R8, 0x4, 0x1f ;  /* 0x0c801f0008077f89 */ /* 0x000e2200000e0000 */
[C---:B------:R-:W-:Y:S01]  /*2ff0*/  FMUL R9, R18.reuse, 0.25 ;  /* 0x3e80000012097820 */ /* 0x040fe20000400000 */
[C---:B------:R-:W-:Y:S01]  /*3000*/  FSETP.GEU.AND P3, PT, |R18|.reuse, 1.175494350822287508e-38, PT ;  /* 0x008000001200780b */ /* 0x040fe20003f6e200 */
[----:B------:R-:W-:Y:S01]  /*3010*/  IMAD.MOV.U32 R86, RZ, RZ, 0x7f800000 ;  /* 0x7f800000ff567424 */ /* 0x000fe200078e00ff */
[----:B------:R-:W-:Y:S01]  /*3020*/  FSETP.GT.AND P0, PT, |R18|, 8.50705917302346158658e+37, PT ;  /* 0x7e8000001200780b */ /* 0x000fe20003f04200 */
[----:B-1----:R-:W-:Y:S01]  /*3030*/  FMUL R6, R6, R19 ;  /* 0x0000001306067220 */ /* 0x002fe20000400000 */
[----:B------:R-:W-:Y:S01]  /*3040*/  IMAD.MOV.U32 R83, RZ, RZ, 0x7f800000 ;  /* 0x7f800000ff537424 */ /* 0x000fe200078e00ff */
[----:B------:R-:W1:Y:S01]  /*3050*/  SHFL.BFLY PT, R19, R18, 0x1, 0x1f ;  /* 0x0c201f0012137f89 */ /* 0x000e6200000e0000 */
[----:B------:R-:W-:Y:S01]  /*3060*/  FSEL R17, R9, R18, P0 ;  /* 0x0000001209117208 */ /* 0x000fe20000000000 */
[----:B------:R-:W-:Y:S01]  /*3070*/  IMAD.MOV.U32 R71, RZ, RZ, 0x7f800000 ;  /* 0x7f800000ff477424 */ /* 0x000fe200078e00ff */
[----:B------:R-:W-:Y:S01]  /*3080*/  FSEL R6, R6, RZ, P2 ;  /* 0x000000ff06067208 */ /* 0x000fe20001000000 */
[----:B------:R-:W-:Y:S01]  /*3090*/  IMAD.MOV.U32 R72, RZ, RZ, 0x7f800000 ;  /* 0x7f800000ff487424 */ /* 0x000fe200078e00ff */
[----:B------:R-:W-:Y:S01]  /*30a0*/  FSETP.NEU.AND P2, PT, R18, RZ, PT ;  /* 0x000000ff1200720b */ /* 0x000fe20003f4d000 */
[----:B------:R-:W-:-:S02]  /*30b0*/  IMAD.MOV.U32 R53, RZ, RZ, 0x7f800000 ;  /* 0x7f800000ff357424 */ /* 0x000fc400078e00ff */
[----:B------:R-:W-:Y:S01]  /*30c0*/  @!P3 FMUL R17, R17, 16777216 ;  /* 0x4b8000001111b820 */ /* 0x000fe20000400000 */
[----:B--2---:R-:W-:Y:S01]  /*30d0*/  FADD R4, -R5, R4 ;  /* 0x0000000405047221 */ /* 0x004fe20000000100 */
[----:B------:R-:W-:Y:S01]  /*30e0*/  @P0 FMUL R20, R20, 0.25 ;  /* 0x3e80000014140820 */ /* 0x000fe20000400000 */
[----:B------:R-:W-:Y:S02]  /*30f0*/  IMAD.MOV.U32 R54, RZ, RZ, 0x7f800000 ;  /* 0x7f800000ff367424 */ /* 0x000fe400078e00ff */
[C---:B------:R-:W-:Y:S01]  /*3100*/  FMUL R9, R4.reuse, R4 ;  /* 0x0000000404097220 */ /* 0x040fe20000400000 */
[----:B------:R-:W-:Y:S01]  /*3110*/  FFMA R4, R4, R6, R5 ;  /* 0x0000000604047223 */ /* 0x000fe20000000005 */
[----:B------:R-:W2:Y:S01]  /*3120*/  MUFU.RCP R17, R17 ;  /* 0x0000001100117308 */ /* 0x000ea20000001000 */
[----:B------:R-:W-:Y:S01]  /*3130*/  @!P3 FMUL R20, R20, 16777216 ;  /* 0x4b8000001414b820 */ /* 0x000fe20000400000 */
[----:B0-----:R-:W-:Y:S01]  /*3140*/  FADD R7, R8, R7 ;  /* 0x0000000708077221 */ /* 0x001fe20000000000 */
[----:B------:R-:W-:Y:S01]  /*3150*/  FMUL R9, R16, R9 ;  /* 0x0000000910097220 */ /* 0x000fe20000400000 */
[----:B------:R-:W0:Y:S01]  /*3160*/  SHFL.BFLY PT, R5, R4, 0x2, 0x1f ;  /* 0x0c401f0004057f89 */ /* 0x000e2200000e0000 */
[--C-:B------:R-:W-:Y:S01]  /*3170*/  SHF.R.U32.HI R16, RZ, 0x5, R48.reuse ;  /* 0x00000005ff107819 */ /* 0x100fe20000011630 */
[----:B------:R-:W-:Y:S01]  /*3180*/  IMAD.MOV.U32 R63, RZ, RZ, 0x7f800000 ;  /* 0x7f800000ff3f7424 */ /* 0x000fe200078e00ff */
[----:B------:R-:W-:Y:S01]  /*3190*/  FFMA R7, R6, R9, R7 ;  /* 0x0000000906077223 */ /* 0x000fe20000000007 */
[----:B------:R-:W-:Y:S01]  /*31a0*/  SHF.R.U32.HI R48, RZ, 0x3, R48 ;  /* 0x00000003ff307819 */ /* 0x000fe20000011630 */
[----:B-1----:R-:W-:Y:S01]  /*31b0*/  FADD R21, R18, R19 ;  /* 0x0000001312157221 */ /* 0x002fe20000000000 */
[----:B------:R-:W-:-:S02]  /*31c0*/  IMAD.MOV.U32 R64, RZ, RZ, 0x7f800000 ;  /* 0x7f800000ff407424 */ /* 0x000fc400078e00ff */
[----:B------:R-:W1:Y:S01]  /*31d0*/  SHFL.BFLY PT, R6, R7, 0x2, 0x1f ;  /* 0x0c401f0007067f89 */ /* 0x000e6200000e0000 */
[C---:B------:R-:W-:Y:S01]  /*31e0*/  FMUL R8, R21.reuse, 0.25 ;  /* 0x3e80000015087820 */ /* 0x040fe20000400000 */
[----:B------:R-:W-:Y:S01]  /*31f0*/  FSETP.GT.AND P0, PT, |R21|, 8.50705917302346158658e+37, PT ;  /* 0x7e8000001500780b */ /* 0x000fe20003f04200 */
[----:B------:R-:W-:Y:S01]  /*3200*/  IMAD.MOV.U32 R59, RZ, RZ, 0x7f800000 ;  /* 0x7f800000ff3b7424 */ /* 0x000fe200078e00ff */
[----:B--2---:R-:W-:Y:S01]  /*3210*/  FMUL R20, R17, R20 ;  /* 0x0000001411147220 */ /* 0x004fe20000400000 */
[----:B------:R-:W-:Y:S01]  /*3220*/  FSETP.GEU.AND P3, PT, |R21|, 1.175494350822287508e-38, PT ;  /* 0x008000001500780b */ /* 0x000fe20003f6e200 */
[----:B------:R-:W-:Y:S01]  /*3230*/  IMAD.MOV.U32 R60, RZ, RZ, 0x7f800000 ;  /* 0x7f800000ff3c7424 */ /* 0x000fe200078e00ff */
[----:B------:R-:W-:Y:S01]  /*3240*/  FSEL R9, R8, R21, P0 ;  /* 0x0000001508097208 */ /* 0x000fe20000000000 */
[----:B------:R-:W-:Y:S01]  /*3250*/  IMAD.MOV.U32 R56, RZ, RZ, 0x7f800000 ;  /* 0x7f800000ff387424 */ /* 0x000fe200078e00ff */
[----:B------:R-:W-:Y:S01]  /*3260*/  FSEL R20, R20, RZ, P2 ;  /* 0x000000ff14147208 */ /* 0x000fe20001000000 */
[----:B------:R-:W-:Y:S01]  /*3270*/  IMAD.MOV.U32 R57, RZ, RZ, 0x7f800000 ;  /* 0x7f800000ff397424 */ /* 0x000fe200078e00ff */
[----:B------:R-:W-:Y:S01]  /*3280*/  LOP3.LUT P2, RZ, R0, 0x1f, RZ, 0xc0, !PT ;  /* 0x0000001f00ff7812 */ /* 0x000fe2000784c0ff */
[----:B------:R-:W-:-:S02]  /*3290*/  IMAD.MOV.U32 R67, RZ, RZ, 0x7f800000 ;  /* 0x7f800000ff437424 */ /* 0x000fc400078e00ff */
[----:B------:R-:W-:Y:S01]  /*32a0*/  IMAD.MOV.U32 R68, RZ, RZ, 0x7f800000 ;  /* 0x7f800000ff447424 */ /* 0x000fe200078e00ff */
[----:B------:R-:W-:Y:S01]  /*32b0*/  @P0 FMUL R19, R19, 0.25 ;  /* 0x3e80000013130820 */ /* 0x000fe20000400000 */
[----:B0-----:R-:W-:Y:S01]  /*32c0*/  FADD R5, -R4, R5 ;  /* 0x0000000504057221 */ /* 0x001fe20000000100 */
[----:B------:R-:W-:Y:S01]  /*32d0*/  FSETP.NEU.AND P0, PT, R21, RZ, PT ;  /* 0x000000ff1500720b */ /* 0x000fe20003f0d000 */
[----:B------:R-:W-:Y:S01]  /*32e0*/  @!P3 FMUL R9, R9, 16777216 ;  /* 0x4b8000000909b820 */ /* 0x000fe20000400000 */
[----:B------:R-:W-:Y:S01]  /*32f0*/  @!P3 FMUL R19, R19, 16777216 ;  /* 0x4b8000001313b820 */ /* 0x000fe20000400000 */
[C---:B------:R-:W-:Y:S01]  /*3300*/  FMUL R8, R5.reuse, R5 ;  /* 0x0000000505087220 */ /* 0x040fe20000400000 */
[----:B------:R-:W-:Y:S01]  /*3310*/  FFMA R4, R5, R20, R4 ;  /* 0x0000001405047223 */ /* 0x000fe20000000004 */
[----:B------:R-:W-:Y:S01]  /*3320*/  ISETP.GE.AND P3, PT, R0, 0x4, PT ;  /* 0x000000040000780c */ /* 0x000fe20003f66270 */
[----:B-1----:R-:W-:Y:S01]  /*3330*/  FADD R7, R7, R6 ;  /* 0x0000000607077221 */ /* 0x002fe20000000000 */
[----:B------:R-:W-:-:S02]  /*3340*/  FMUL R8, R11, R8 ;  /* 0x000000080b087220 */ /* 0x000fc40000400000 */
[----:B------:R-:W0:Y:S01]  /*3350*/  SHFL.BFLY PT, R5, R4, 0x1, 0x1f ;  /* 0x0c201f0004057f89 */ /* 0x000e2200000e0000 */
[----:B------:R-:W-:Y:S01]  /*3360*/  SHF.R.U32.HI R11, RZ, 0x5, R0 ;  /* 0x00000005ff0b7819 */ /* 0x000fe20000011600 */
[----:B------:R-:W-:Y:S02]  /*3370*/  FFMA R7, R20, R8, R7 ;  /* 0x0000000814077223 */ /* 0x000fe40000000007 */
[----:B------:R-:W1:Y:S01]  /*3380*/  MUFU.RCP R8, R9 ;  /* 0x0000000900087308 */ /* 0x000e620000001000 */
[----:B------:R-:W-:Y:S02]  /*3390*/  SGXT.U32 R11, R11, 0x1 ;  /* 0x000000010b0b781a */ /* 0x000fe40000000000 */
[----:B------:R-:W2:Y:S02]  /*33a0*/  SHFL.BFLY PT, R6, R7, 0x1, 0x1f ;  /* 0x0c201f0007067f89 */ /* 0x000ea400000e0000 */
[----:B------:R-:W-:-:S05]  /*33b0*/  LOP3.LUT R11, R16, R11, RZ, 0xfc, !PT ;  /* 0x0000000b100b7212 */ /* 0x000fca00078efcff */
[----:B------:R-:W-:Y:S01]  /*33c0*/  @!P2 STS [R11.X4+0x20], R21 ;  /* 0x000020150b00a388 */ /* 0x000fe20000004800 */
[----:B-1----:R-:W-:Y:S01]  /*33d0*/  FMUL R8, R8, R19 ;  /* 0x0000001308087220 */ /* 0x002fe20000400000 */
[----:B0-----:R-:W-:-:S04]  /*33e0*/  FADD R5, -R4, R5 ;  /* 0x0000000504057221 */ /* 0x001fc80000000100 */
[----:B------:R-:W-:Y:S01]  /*33f0*/  FSEL R8, R8, RZ, P0 ;  /* 0x000000ff08087208 */ /* 0x000fe20000000000 */
[----:B------:R-:W-:-:S04]  /*3400*/  FMUL R9, R5, R5 ;  /* 0x0000000505097220 */ /* 0x000fc80000400000 */
[----:B------:R-:W-:Y:S01]  /*3410*/  FFMA R16, R5, R8, R4 ;  /* 0x0000000805107223 */ /* 0x000fe20000000004 */
[----:B--2---:R-:W-:Y:S01]  /*3420*/  FADD R7, R7, R6 ;  /* 0x0000000607077221 */ /* 0x004fe20000000000 */
[----:B------:R-:W-:-:S03]  /*3430*/  FMUL R9, R18, R9 ;  /* 0x0000000912097220 */ /* 0x000fc60000400000 */
[----:B------:R-:W-:Y:S01]  /*3440*/  @!P2 STS [R11.X4], R16 ;  /* 0x000000100b00a388 */ /* 0x000fe20000004800 */
[----:B------:R-:W-:-:S05]  /*3450*/  FFMA R18, R8, R9, R7 ;  /* 0x0000000908127223 */ /* 0x000fca0000000007 */
[----:B------:R-:W-:Y:S04]  /*3460*/  @!P2 STS [R11.X4+0x10], R18 ;  /* 0x000010120b00a388 */ /* 0x000fe80000004800 */
[----:B------:R-:W-:Y:S06]  /*3470*/  BAR.SYNC.DEFER_BLOCKING 0x0 ;  /* 0x0000000000007b1d */ /* 0x000fec0000010000 */
[----:B------:R-:W0:Y:S04]  /*3480*/  @!P3 LDS R15, [R0.X4+0x20] ;  /* 0x00002000000fb984 */ /* 0x000e280000004800 */
[----:B------:R-:W1:Y:S04]  /*3490*/  @!P3 LDS R14, [R0.X4] ;  /* 0x00000000000eb984 */ /* 0x000e680000004800 */
[----:B------:R-:W2:Y:S04]  /*34a0*/  @!P3 LDS R10, [R0.X4+0x10] ;  /* 0x00001000000ab984 */ /* 0x000ea80000004800 */
[----:B0-----:R-:W0:Y:S04]  /*34b0*/  SHFL.BFLY PT, R6, R15, 0x1, 0x1f ;  /* 0x0c201f000f067f89 */ /* 0x001e2800000e0000 */
[----:B-1----:R-:W1:Y:S04]  /*34c0*/  SHFL.BFLY PT, R5, R14, 0x1, 0x1f ;  /* 0x0c201f000e057f89 */ /* 0x002e6800000e0000 */
[----:B--2---:R-:W2:Y:S01]  /*34d0*/  SHFL.BFLY PT, R7, R10, 0x1, 0x1f ;  /* 0x0c201f000a077f89 */ /* 0x004ea200000e0000 */
[----:B0-----:R-:W-:-:S04]  /*34e0*/  FADD R9, R15, R6 ;  /* 0x000000060f097221 */ /* 0x001fc80000000000 */
[C---:B------:R-:W-:Y:S01]  /*34f0*/  FMUL R4, R9.reuse, 0.25 ;  /* 0x3e80000009047820 */ /* 0x040fe20000400000 */
[C---:B------:R-:W-:Y:S01]  /*3500*/  FSETP.GEU.AND P3, PT, |R9|.reuse, 1.175494350822287508e-38, PT ;  /* 0x008000000900780b */ /* 0x040fe20003f6e200 */
[----:B-1----:R-:W-:Y:S01]  /*3510*/  FADD R5, -R14, R5 ;  /* 0x000000050e057221 */ /* 0x002fe20000000100 */
[----:B------:R-:W-:Y:S01]  /*3520*/  FSETP.GT.AND P0, PT, |R9|, 8.50705917302346158658e+37, PT ;  /* 0x7e8000000900780b */ /* 0x000fe20003f04200 */
[----:B--2---:R-:W-:Y:S01]  /*3530*/  FADD R10, R10, R7 ;  /* 0x000000070a0a7221 */ /* 0x004fe20000000000 */
[----:B------:R-:W-:Y:S02]  /*3540*/  IMAD.MOV.U32 R7, RZ, RZ, 0x10 ;  /* 0x00000010ff077424 */ /* 0x000fe400078e00ff */
[----:B------:R-:W-:Y:S02]  /*3550*/  FSEL R8, R4, R9, P0 ;  /* 0x0000000904087208 */ /* 0x000fe40000000000 */
[----:B------:R-:W-:-:S05]  /*3560*/  LOP3.LUT R4, R0, 0x1, RZ, 0xc0, !PT ;  /* 0x0000000100047812 */ /* 0x000fca00078ec0ff */
[----:B------:R-:W-:Y:S02]  /*3570*/  @!P3 FMUL R8, R8, 16777216 ;  /* 0x4b8000000808b820 */ /* 0x000fe40000400000 */
[----:B------:R-:W-:Y:S01]  /*3580*/  @P0 FMUL R6, R6, 0.25 ;  /* 0x3e80000006060820 */ /* 0x000fe20000400000 */
[----:B------:R-:W-:Y:S01]  /*3590*/  ISETP.NE.AND P0, PT, R4, RZ, PT ;  /* 0x000000ff0400720c */ /* 0x000fe20003f05270 */
[----:B------:R-:W0:Y:S01]  /*35a0*/  MUFU.RCP R11, R8 ;  /* 0x00000008000b7308 */ /* 0x000e220000001000 */
[----:B------:R-:W-:Y:S01]  /*35b0*/  FMUL R4, R5, R5 ;  /* 0x0000000505047220 */ /* 0x000fe20000400000 */
[----:B------:R-:W-:Y:S01]  /*35c0*/  @!P3 FMUL R6, R6, 16777216 ;  /* 0x4b8000000606b820 */ /* 0x000fe20000400000 */
[----:B------:R-:W-:Y:S02]  /*35d0*/  FSETP.NEU.AND P3, PT, R9, RZ, PT ;  /* 0x000000ff0900720b */ /* 0x000fe40003f6d000 */
[C---:B------:R-:W-:Y:S01]  /*35e0*/  ISETP.LT.AND P0, PT, R0.reuse, 0x4, !P0 ;  /* 0x000000040000780c */ /* 0x040fe20004701270 */
[----:B------:R-:W-:Y:S01]  /*35f0*/  FMUL R4, R15, R4 ;  /* 0x000000040f047220 */ /* 0x000fe20000400000 */
[----:B0-----:R-:W-:Y:S01]  /*3600*/  FMUL R11, R11, R6 ;  /* 0x000000060b0b7220 */ /* 0x001fe20000400000 */
[----:B------:R-:W-:-:S10]  /*3610*/  LOP3.LUT R6, R0, 0x7f, RZ, 0xc0, !PT ;  /* 0x0000007f00067812 */ /* 0x000fd400078ec0ff */
[----:B------:R0:W-:Y:S01]  /*3620*/  @P0 STS [R0.X4+0x20], R9 ;  /* 0x0000200900000388 */ /* 0x0001e20000004800 */
[----:B------:R-:W-:Y:S02]  /*3630*/  FSEL R11, R11, RZ, P3 ;  /* 0x000000ff0b0b7208 */ /* 0x000fe40001800000 */
[----:B------:R-:W-:-:S03]  /*3640*/  ISETP.GE.AND P3, PT, R13, 0x1010, PT ;  /* 0x000010100d00780c */ /* 0x000fc60003f66270 */
[----:B------:R-:W-:Y:S01]  /*3650*/  FFMA R15, R5, R11, R14 ;  /* 0x0000000b050f7223 */ /* 0x000fe2000000000e */
[----:B------:R-:W-:Y:S01]  /*3660*/  FFMA R11, R11, R4, R10 ;  /* 0x000000040b0b7223 */ /* 0x000fe2000000000a */
[----:B------:R-:W-:Y:S02]  /*3670*/  IMAD.MOV.U32 R5, RZ, RZ, 0x20 ;  /* 0x00000020ff057424 */ /* 0x000fe400078e00ff */
[----:B------:R-:W-:Y:S01]  /*3680*/  IMAD.SHL.U32 R10, R0, 0x10, RZ ;  /* 0x00000010000a7824 */ /* 0x000fe200078e00ff */
[----:B------:R1:W-:Y:S01]  /*3690*/  @P0 STS [R0.X4], R15 ;  /* 0x0000000f00000388 */ /* 0x0003e20000004800 */
[----:B------:R-:W-:-:S03]  /*36a0*/  IMAD.WIDE.U32 R4, R6, R5, c[0x0][0x168] ;  /* 0x00005a0006047625 */ /* 0x000fc600078e0005 */
[----:B------:R-:W-:Y:S01]  /*36b0*/  @P0 STS [R0.X4+0x10], R11 ;  /* 0x0000100b00000388 */ /* 0x000fe20000004800 */
[----:B0-----:R-:W-:Y:S01]  /*36c0*/  SHF.R.U32.HI R9, RZ, 0x8, R10 ;  /* 0x00000008ff097819 */ /* 0x001fe2000001160a */
[----:B------:R-:W-:Y:S01]  /*36d0*/  IMAD.WIDE.U32 R6, R6, R7, c[0x0][0x170] ;  /* 0x00005c0006067625 */ /* 0x000fe200078e0007 */
[----:B------:R-:W-:Y:S01]  /*36e0*/  LOP3.LUT R50, R10, 0x7f0, RZ, 0xc0, !PT ;  /* 0x000007f00a327812 */ /* 0x000fe200078ec0ff */
[----:B------:R-:W-:Y:S01]  /*36f0*/  BAR.SYNC.DEFER_BLOCKING 0x0 ;  /* 0x0000000000007b1d */ /* 0x000fe20000010000 */
[----:B------:R-:W-:Y:S01]  /*3700*/  IADD3 R46, P0, R4, 0x3010, RZ ;  /* 0x00003010042e7810 */ /* 0x000fe20007f1e0ff */
[----:B-1----:R-:W-:Y:S01]  /*3710*/  IMAD.MOV.U32 R15, RZ, RZ, 0x39aaaaab ;  /* 0x39aaaaabff0f7424 */ /* 0x002fe200078e00ff */
[----:B------:R-:W-:Y:S01]  /*3720*/  LOP3.LUT R9, R9, 0x4, RZ, 0xc0, !PT ;  /* 0x0000000409097812 */ /* 0x000fe200078ec0ff */
[----:B------:R-:W-:Y:S02]  /*3730*/  IMAD.MOV.U32 R44, RZ, RZ, R6 ;  /* 0x000000ffff2c7224 */ /* 0x000fe400078e0006 */
[----:B------:R-:W-:Y:S01]  /*3740*/  IMAD.MOV.U32 R45, RZ, RZ, R7 ;  /* 0x000000ffff2d7224 */ /* 0x000fe200078e0007 */
[----:B------:R-:W-:Y:S01]  /*3750*/  LOP3.LUT R49, R9, 0x7f0, R10, 0xf8, !PT ;  /* 0x000007f009317812 */ /* 0x000fe200078ef80a */
[----:B------:R-:W-:-:S02]  /*3760*/  IMAD.X R47, RZ, RZ, R5, P0 ;  /* 0x000000ffff2f7224 */ /* 0x000fc400000e0605 */
[----:B------:R-:W-:Y:S01]  /*3770*/  IMAD.IADD R50, R50, 0x1, R9 ;  /* 0x0000000132327824 */ /* 0x000fe200078e0209 */
[----:B------:R-:W0:Y:S04]  /*3780*/  LDS R8, [R48+0x10] ;  /* 0x0000100030087984 */ /* 0x000e280000000800 */
[----:B------:R1:W2:Y:S01]  /*3790*/  LDS R76, [R48] ;  /* 0x00000000304c7984 */ /* 0x0002a20000000800 */
[----:B0-----:R-:W-:-:S04]  /*37a0*/  FFMA R8, R8, R15, 9.9999999747524270788e-07 ;  /* 0x358637bd08087423 */ /* 0x001fc8000000000f */
[----:B--2---:R1:W0:Y:S03]  /*37b0*/  MUFU.RSQ R84, R8 ;  /* 0x0000000800547308 */ /* 0x0042260000001400 */
.L_x_4:
[----:B------:R-:W-:Y:S01]  /*37c0*/  IMAD.IADD R36, R2, 0x1, R82 ;  /* 0x0000000102247824 */ /* 0x000fe200078e0252 */
[----:B------:R-:W-:Y:S01]  /*37d0*/  CS2R R32, SRZ ;  /* 0x0000000000207805 */ /* 0x000fe2000001ff00 */
[----:B------:R-:W-:Y:S01]  /*37e0*/  IMAD.MOV.U32 R85, RZ, RZ, 0x2 ;  /* 0x00000002ff557424 */ /* 0x000fe200078e00ff */
[----:B------:R-:W-:Y:S01]  /*37f0*/  CS2R R34, SRZ ;  /* 0x0000000000227805 */ /* 0x000fe2000001ff00 */
[----:B------:R-:W-:Y:S01]  /*3800*/  CS2R R28, SRZ ;  /* 0x00000000001c7805 */ /* 0x000fe2000001ff00 */
[C---:B------:R-:W-:Y:S01]  /*3810*/  IADD3 R4, R36.reuse, 0x400, RZ ;  /* 0x0000040024047810 */ /* 0x040fe20007ffe0ff */
[----:B------:R-:W-:Y:S01]  /*3820*/  CS2R R30, SRZ ;  /* 0x00000000001e7805 */ /* 0x000fe2000001ff00 */
[----:B------:R-:W-:Y:S01]  /*3830*/  IADD3 R36, R36, 0x408, RZ ;  /* 0x0000040824247810 */ /* 0x000fe20007ffe0ff */
[----:B01----:R-:W2:Y:S02]  /*3840*/  LDG.E.EL.128 R8, [R44.64+0x1800] ;  /* 0x001800042c087981 */ /* 0x003ea4000c2e1d00 */
[----:B------:R-:W-:-:S02]  /*3850*/  IMAD.WIDE R4, R4, R85, c[0x0][0x160] ;  /* 0x0000580004047625 */ /* 0x000fc400078e0255 */
[----:B------:R-:W3:Y:S04]  /*3860*/  LDG.E.EL.128 R12, [R46.64+-0x10] ;  /* 0xfffff0042e0c7981 */ /* 0x000ee8000c2e1d00 */
[----:B------:R1:W4:Y:S01]  /*3870*/  @!P1 LDG.E.EF.128 R32, [R4.64] ;  /* 0x0000000404209981 */ /* 0x000322000c0e1d00 */
[----:B------:R-:W-:-:S03]  /*3880*/  IMAD.WIDE R36, R36, R85, c[0x0][0x160] ;  /* 0x0000580024247625 */ /* 0x000fc600078e0255 */
[----:B------:R-:W5:Y:S04]  /*3890*/  LDG.E.EL.128 R20, [R44.64] ;  /* 0x000000042c147981 */ /* 0x000f68000c2e1d00 */
[----:B------:R0:W2:Y:S04]  /*38a0*/  @!P1 LDG.E.EF.128 R28, [R36.64] ;  /* 0x00000004241c9981 */ /* 0x0000a8000c0e1d00 */
[----:B------:R-:W2:Y:S04]  /*38b0*/  LDG.E.EL.128 R16, [R46.64] ;  /* 0x000000042e107981 */ /* 0x000ea8000c2e1d00 */
[----:B-1----:R-:W2:Y:S04]  /*38c0*/  LDG.E.EL.128 R4, [R46.64+-0x3010] ;  /* 0xffcff0042e047981 */ /* 0x002ea8000c2e1d00 */
[----:B------:R-:W3:Y:S01]  /*38d0*/  LDG.E.EL.128 R24, [R46.64+-0x3000] ;  /* 0xffd000042e187981 */ /* 0x000ee2000c2e1d00 */
[----:B------:R-:W-:-:S02]  /*38e0*/  FSETP.NAN.AND P0, PT, R72, R72, PT ;  /* 0x000000484800720b */ /* 0x000fc40003f08000 */
[----:B------:R-:W-:Y:S01]  /*38f0*/  FSETP.NAN.AND P4, PT, R71, R71, PT ;  /* 0x000000474700720b */ /* 0x000fe20003f88000 */
[----:B------:R-:W-:Y:S01]  /*3900*/  BAR.SYNC.DEFER_BLOCKING 0x0 ;  /* 0x0000000000007b1d */ /* 0x000fe20000010000 */
[C---:B----4-:R-:W-:Y:S01]  /*3910*/  PRMT R38, R32.reuse, 0x7632, R38 ;  /* 0x0000763220267816 */ /* 0x050fe20000000026 */
[----:B------:R-:W-:Y:S01]  /*3920*/  IMAD.U32 R41, R32, 0x10000, RZ ;  /* 0x0001000020297824 */ /* 0x000fe200078e00ff */
[C---:B------:R-:W-:Y:S01]  /*3930*/  PRMT R32, R33.reuse, 0x7632, R32 ;  /* 0x0000763221207816 */ /* 0x040fe20000000020 */
[----:B------:R-:W-:Y:S01]  /*3940*/  IMAD.U32 R43, R33, 0x10000, RZ ;  /* 0x00010000212b7824 */ /* 0x000fe200078e00ff */
[C---:B0-----:R-:W-:Y:S01]  /*3950*/  PRMT R37, R35.reuse, 0x7632, R37 ;  /* 0x0000763223257816 */ /* 0x041fe20000000025 */
[----:B------:R-:W-:Y:S02]  /*3960*/  IMAD.U32 R93, R35, 0x10000, RZ ;  /* 0x00010000235d7824 */ /* 0x000fe400078e00ff */
[----:B------:R-:W-:Y:S02]  /*3970*/  IMAD.U32 R33, R38, 0x10000, RZ ;  /* 0x0001000026217824 */ /* 0x000fe400078e00ff */
[----:B------:R-:W-:Y:S01]  /*3980*/  IMAD.U32 R35, R32, 0x10000, RZ ;  /* 0x0001000020237824 */ /* 0x000fe200078e00ff */
[C---:B------:R-:W-:Y:S01]  /*3990*/  FADD R43, -R76.reuse, R43 ;  /* 0x0000002b4c2b7221 */ /* 0x040fe20000000100 */
[C---:B------:R-:W-:Y:S01]  /*39a0*/  FADD R41, -R76.reuse, R41 ;  /* 0x000000294c297221 */ /* 0x040fe20000000100 */
[C---:B------:R-:W-:Y:S01]  /*39b0*/  FADD R33, -R76.reuse, R33 ;  /* 0x000000214c217221 */ /* 0x040fe20000000100 */
[----:B------:R-:W-:Y:S01]  /*39c0*/  FADD R35, -R76, R35 ;  /* 0x000000234c237221 */ /* 0x000fe20000000100 */
[C---:B------:R-:W-:Y:S01]  /*39d0*/  PRMT R36, R34.reuse, 0x7632, R36 ;  /* 0x0000763222247816 */ /* 0x040fe20000000024 */
[----:B------:R-:W-:Y:S01]  /*39e0*/  IMAD.U32 R91, R34, 0x10000, RZ ;  /* 0x00010000225b7824 */ /* 0x000fe200078e00ff */
[C---:B--2---:R-:W-:Y:S01]  /*39f0*/  PRMT R39, R28.reuse, 0x7632, R39 ;  /* 0x000076321c277816 */ /* 0x044fe20000000027 */
[----:B------:R-:W-:Y:S01]  /*3a00*/  IMAD.U32 R95, R28, 0x10000, RZ ;  /* 0x000100001c5f7824 */ /* 0x000fe200078e00ff */
[C---:B------:R-:W-:Y:S01]  /*3a10*/  PRMT R28, R29.reuse, 0x7632, R28 ;  /* 0x000076321d1c7816 */ /* 0x040fe2000000001c */
[----:B------:R-:W-:Y:S01]  /*3a20*/  IMAD.U32 R97, R29, 0x10000, RZ ;  /* 0x000100001d617824 */ /* 0x000fe200078e00ff */
[----:B------:R-:W-:Y:S01]  /*3a30*/  FMUL R34, R84, R43 ;  /* 0x0000002b54227220 */ /* 0x000fe20000400000 */
[----:B------:R-:W-:Y:S01]  /*3a40*/  PRMT R29, R30, 0x7632, R29 ;  /* 0x000076321e1d7816 */ /* 0x000fe2000000001d */
[C---:B------:R-:W-:Y:S01]  /*3a50*/  FMUL R32, R84.reuse, R41 ;  /* 0x0000002954207220 */ /* 0x040fe20000400000 */
[C---:B------:R-:W-:Y:S01]  /*3a60*/  FMUL R33, R84.reuse, R33 ;  /* 0x0000002154217220 */ /* 0x040fe20000400000 */
[----:B------:R-:W-:Y:S01]  /*3a70*/  FMUL R35, R84, R35 ;  /* 0x0000002354237220 */ /* 0x000fe20000400000 */
[----:B------:R-:W-:Y:S01]  /*3a80*/  IMAD.U32 R43, R30, 0x10000, RZ ;  /* 0x000100001e2b7824 */ /* 0x000fe200078e00ff */
[C---:B------:R-:W-:Y:S01]  /*3a90*/  PRMT R30, R31.reuse, 0x7632, R30 ;  /* 0x000076321f1e7816 */ /* 0x040fe2000000001e */
[----:B------:R-:W-:-:S02]  /*3aa0*/  IMAD.U32 R99, R31, 0x10000, RZ ;  /* 0x000100001f637824 */ /* 0x000fc400078e00ff */
[----:B------:R-:W-:Y:S01]  /*3ab0*/  IMAD.U32 R31, R36, 0x10000, RZ ;  /* 0x00010000241f7824 */ /* 0x000fe200078e00ff */
[----:B------:R0:W-:Y:S01]  /*3ac0*/  STS.128 [R49.X4], R32 ;  /* 0x0000002031007388 */ /* 0x0001e20000004c00 */
[----:B------:R-:W-:Y:S02]  /*3ad0*/  IMAD.U32 R37, R37, 0x10000, RZ ;  /* 0x0001000025257824 */ /* 0x000fe400078e00ff */
[----:B------:R-:W-:Y:S02]  /*3ae0*/  IMAD.U32 R39, R39, 0x10000, RZ ;  /* 0x0001000027277824 */ /* 0x000fe400078e00ff */
[----:B------:R-:W-:Y:S01]  /*3af0*/  IMAD.U32 R41, R28, 0x10000, RZ ;  /* 0x000100001c297824 */ /* 0x000fe200078e00ff */
[C---:B------:R-:W-:Y:S01]  /*3b00*/  FADD R31, -R76.reuse, R31 ;  /* 0x0000001f4c1f7221 */ /* 0x040fe20000000100 */
[----:B------:R-:W-:Y:S01]  /*3b10*/  IMAD.U32 R29, R29, 0x10000, RZ ;  /* 0x000100001d1d7824 */ /* 0x000fe200078e00ff */
[C---:B------:R-:W-:Y:S01]  /*3b20*/  FADD R91, -R76.reuse, R91 ;  /* 0x0000005b4c5b7221 */ /* 0x040fe20000000100 */
[C---:B------:R-:W-:Y:S01]  /*3b30*/  FADD R93, -R76.reuse, R93 ;  /* 0x0000005d4c5d7221 */ /* 0x040fe20000000100 */
[C---:B------:R-:W-:Y:S01]  /*3b40*/  FADD R37, -R76.reuse, R37 ;  /* 0x000000254c257221 */ /* 0x040fe20000000100 */
[C---:B------:R-:W-:Y:S01]  /*3b50*/  FADD R95, -R76.reuse, R95 ;  /* 0x0000005f4c5f7221 */ /* 0x040fe20000000100 */
[C---:B------:R-:W-:Y:S01]  /*3b60*/  FADD R97, -R76.reuse, R97 ;  /* 0x000000614c617221 */ /* 0x040fe20000000100 */
[----:B------:R-:W-:Y:S01]  /*3b70*/  FADD R39, -R76, R39 ;  /* 0x000000274c277221 */ /* 0x000fe20000000100 */
[----:B0-----:R-:W-:Y:S01]  /*3b80*/  IMAD.U32 R33, R30, 0x10000, RZ ;  /* 0x000100001e217824 */ /* 0x001fe200078e00ff */
[C---:B------:R-:W-:Y:S01]  /*3b90*/  FADD R35, -R76.reuse, R41 ;  /* 0x000000294c237221 */ /* 0x040fe20000000100 */
[C---:B------:R-:W-:Y:S01]  /*3ba0*/  FADD R43, -R76.reuse, R43 ;  /* 0x0000002b4c2b7221 */ /* 0x040fe20000000100 */
[C---:B------:R-:W-:Y:S01]  /*3bb0*/  FADD R99, -R76.reuse, R99 ;  /* 0x000000634c637221 */ /* 0x040fe20000000100 */
[C---:B------:R-:W-:Y:S01]  /*3bc0*/  FADD R41, -R76.reuse, R29 ;  /* 0x0000001d4c297221 */ /* 0x040fe20000000100 */
[----:B------:R-:W-:Y:S01]  /*3bd0*/  FADD R101, -R76, R33 ;  /* 0x000000214c657221 */ /* 0x000fe20000000100 */
[C---:B------:R-:W-:Y:S01]  /*3be0*/  FMUL R29, R84.reuse, R31 ;  /* 0x0000001f541d7220 */ /* 0x040fe20000400000 */
        /* <DEDUP_REMOVED lines=10> */
[----:B------:R-:W-:Y:S01]  /*3c90*/  FMUL R39, R84, R101 ;  /* 0x0000006554277220 */ /* 0x000fe20000400000 */
[----:B------:R0:W-:Y:S04]  /*3ca0*/  STS.128 [R50.X4+0x10], R28 ;  /* 0x0000101c32007388 */ /* 0x0001e80000004c00 */
[----:B------:R-:W-:Y:S04]  /*3cb0*/  STS.128 [R49.X4+0x20], R32 ;  /* 0x0000202031007388 */ /* 0x000fe80000004c00 */
[----:B------:R-:W-:Y:S04]  /*3cc0*/  STS.128 [R50.X4+0x30], R36 ;  /* 0x0000302432007388 */ /* 0x000fe80000004c00 */
[----:B------:R-:W-:Y:S01]  /*3cd0*/  BAR.SYNC.DEFER_BLOCKING 0x0 ;  /* 0x0000000000007b1d */ /* 0x000fe20000010000 */
[C---:B------:R-:W-:Y:S01]  /*3ce0*/  PRMT R90, R8.reuse, 0x7632, R90 ;  /* 0x00007632085a7816 */ /* 0x040fe2000000005a */
[----:B------:R-:W-:Y:S01]  /*3cf0*/  IMAD.U32 R91, R8, 0x10000, RZ ;  /* 0x00010000085b7824 */ /* 0x000fe200078e00ff */
[----:B------:R-:W-:-:S05]  /*3d00*/  PRMT R8, R9, 0x7632, R8 ;  /* 0x0000763209087816 */ /* 0x000fca0000000008 */
[----:B------:R-:W-:-:S04]  /*3d10*/  IMAD.U32 R8, R8, 0x10000, RZ ;  /* 0x0001000008087824 */ /* 0x000fc800078e00ff */
[--C-:B---3--:R-:W-:Y:S01]  /*3d20*/  FADD R15, R15, R8.reuse ;  /* 0x000000080f0f7221 */ /* 0x108fe20000000000 */
[----:B-----5:R-:W-:Y:S01]  /*3d30*/  PRMT R8, R20, 0x7632, R8 ;  /* 0x0000763214087816 */ /* 0x020fe20000000008 */
[C---:B------:R-:W-:Y:S01]  /*3d40*/  IMAD.U32 R93, R11.reuse, 0x10000, RZ ;  /* 0x000100000b5d7824 */ /* 0x040fe200078e00ff */
[----:B------:R-:W1:Y:S01]  /*3d50*/  LDS.128 R40, [R3.X4+0x10] ;  /* 0x0000100003287984 */ /* 0x000e620000004c00 */
[----:B------:R-:W-:Y:S01]  /*3d60*/  PRMT R92, R11, 0x7632, R92 ;  /* 0x000076320b5c7816 */ /* 0x000fe2000000005c */
[C---:B0-----:R-:W-:Y:S01]  /*3d70*/  IMAD.U32 R29, R10.reuse, 0x10000, RZ ;  /* 0x000100000a1d7824 */ /* 0x041fe200078e00ff */
[----:B------:R-:W-:Y:S01]  /*3d80*/  PRMT R11, R10, 0x7632, R11 ;  /* 0x000076320a0b7816 */ /* 0x000fe2000000000b */
[----:B------:R-:W-:Y:S02]  /*3d90*/  IMAD.U32 R9, R9, 0x10000, RZ ;  /* 0x0001000009097824 */ /* 0x000fe400078e00ff */
[----:B------:R-:W-:Y:S01]  /*3da0*/  IMAD.U32 R8, R8, 0x10000, RZ ;  /* 0x0001000008087824 */ /* 0x000fe200078e00ff */
[----:B------:R-:W-:Y:S01]  /*3db0*/  FADD R29, R16, R29 ;  /* 0x0000001d101d7221 */ /* 0x000fe20000000000 */
[----:B------:R-:W-:Y:S01]  /*3dc0*/  FADD R14, R14, R9 ;  /* 0x000000090e0e7221 */ /* 0x000fe20000000000 */
[----:B------:R-:W-:Y:S01]  /*3dd0*/  IMAD.U32 R92, R92, 0x10000, RZ ;  /* 0x000100005c5c7824 */ /* 0x000fe200078e00ff */
[----:B------:R-:W-:Y:S01]  /*3de0*/  FADD R16, R5, R8 ;  /* 0x0000000805107221 */ /* 0x000fe20000000000 */
[----:B------:R-:W-:Y:S01]  /*3df0*/  IMAD.U32 R10, R11, 0x10000, RZ ;  /* 0x000100000b0a7824 */ /* 0x000fe200078e00ff */
[----:B------:R-:W-:Y:S01]  /*3e00*/  PRMT R5, R22, 0x7632, R5 ;  /* 0x0000763216057816 */ /* 0x000fe20000000005 */
[----:B------:R-:W-:-:S02]  /*3e10*/  IMAD.U32 R9, R20, 0x10000, RZ ;  /* 0x0001000014097824 */ /* 0x000fc400078e00ff */
[----:B------:R-:W-:Y:S01]  /*3e20*/  IMAD.U32 R11, R21, 0x10000, RZ ;  /* 0x00010000150b7824 */ /* 0x000fe200078e00ff */
[----:B------:R-:W-:Y:S01]  /*3e30*/  FADD R92, R19, R92 ;  /* 0x0000005c135c7221 */ /* 0x000fe20000000000 */
[----:B------:R-:W-:Y:S01]  /*3e40*/  FADD R10, R17, R10 ;  /* 0x0000000a110a7221 */ /* 0x000fe20000000000 */
[----:B------:R-:W-:Y:S01]  /*3e50*/  FADD R19, R4, R9 ;  /* 0x0000000904137221 */ /* 0x000fe20000000000 */
[----:B------:R-:W-:Y:S01]  /*3e60*/  FADD R17, R6, R11 ;  /* 0x0000000b06117221 */ /* 0x000fe20000000000 */
[----:B------:R-:W-:Y:S02]  /*3e70*/  IMAD.U32 R9, R22, 0x10000, RZ ;  /* 0x0001000016097824 */ /* 0x000fe400078e00ff */
[----:B------:R-:W-:Y:S01]  /*3e80*/  IMAD.U32 R6, R5, 0x10000, RZ ;  /* 0x0001000005067824 */ /* 0x000fe200078e00ff */
[----:B------:R-:W-:Y:S01]  /*3e90*/  PRMT R4, R23, 0x7632, R4 ;  /* 0x0000763217047816 */ /* 0x000fe20000000004 */
[----:B------:R-:W-:Y:S02]  /*3ea0*/  FADD R31, R24, R9 ;  /* 0x00000009181f7221 */ /* 0x000fe40000000000 */
[----:B------:R-:W-:Y:S01]  /*3eb0*/  FADD R20, R25, R6 ;  /* 0x0000000619147221 */ /* 0x000fe20000000000 */
[----:B------:R-:W-:-:S02]  /*3ec0*/  FADD R6, R10, 1 ;  /* 0x3f8000000a067421 */ /* 0x000fc40000000000 */
[----:B------:R-:W0:Y:S01]  /*3ed0*/  LDS.128 R8, [R3.X4+0x1020] ;  /* 0x0010200003087984 */ /* 0x000e220000004c00 */
[----:B------:R-:W-:Y:S01]  /*3ee0*/  IMAD.U32 R4, R4, 0x10000, RZ ;  /* 0x0001000004047824 */ /* 0x000fe200078e00ff */
[----:B------:R-:W-:Y:S01]  /*3ef0*/  FADD R92, R92, 1 ;  /* 0x3f8000005c5c7421 */ /* 0x000fe20000000000 */
[----:B------:R-:W-:Y:S01]  /*3f00*/  FADD R18, R18, R93 ;  /* 0x0000005d12127221 */ /* 0x000fe20000000000 */
[----:B------:R-:W-:Y:S01]  /*3f10*/  IMAD.U32 R23, R23, 0x10000, RZ ;  /* 0x0001000017177824 */ /* 0x000fe200078e00ff */
[----:B------:R-:W-:Y:S02]  /*3f20*/  FADD R27, R27, R4 ;  /* 0x000000041b1b7221 */ /* 0x000fe40000000000 */
[----:B------:R-:W-:Y:S01]  /*3f30*/  FADD R5, R18, 1 ;  /* 0x3f80000012057421 */ /* 0x000fe20000000000 */
[----:B------:R-:W-:Y:S01]  /*3f40*/  FADD R23, R26, R23 ;  /* 0x000000171a177221 */ /* 0x000fe20000000000 */
[----:B-1----:R-:W-:-:S03]  /*3f50*/  FFMA R43, R43, R92, R27 ;  /* 0x0000005c2b2b7223 */ /* 0x002fc6000000001b */
[----:B------:R-:W-:Y:S01]  /*3f60*/  FFMA R42, R42, R5, R23 ;  /* 0x000000052a2a7223 */ /* 0x000fe20000000017 */
[----:B------:R-:W-:Y:S01]  /*3f70*/  FADD R29, R29, 1 ;  /* 0x3f8000001d1d7421 */ /* 0x000fe20000000000 */
[----:B------:R-:W-:-:S03]  /*3f80*/  FSETP.GEU.AND P5, PT, R72, R43, PT ;  /* 0x0000002b4800720b */ /* 0x000fc60003fae000 */
[----:B------:R-:W-:Y:S01]  /*3f90*/  FFMA R40, R40, R29, R31 ;  /* 0x0000001d28287223 */ /* 0x000fe2000000001f */
[CC--:B------:R-:W-:Y:S02]  /*3fa0*/  FSETP.GEU.AND P6, PT, R71.reuse, R42.reuse, PT ;  /* 0x0000002a4700720b */ /* 0x0c0fe40003fce000 */
[C---:B------:R-:W-:Y:S02]  /*3fb0*/  FSEL R25, R72.reuse, R43, !P5 ;  /* 0x0000002b48197208 */ /* 0x040fe40006800000 */
[-C--:B------:R-:W-:Y:S02]  /*3fc0*/  FSEL R4, R71, R42.reuse, !P6 ;  /* 0x0000002a47047208 */ /* 0x080fe40007000000 */
[----:B------:R-:W-:Y:S02]  /*3fd0*/  @!P3 FSEL R72, R72, R25, P0 ;  /* 0x000000194848b208 */ /* 0x000fe40000000000 */
[----:B------:R-:W-:Y:S02]  /*3fe0*/  FSETP.GT.AND P0, PT, R70, R43, PT ;  /* 0x0000002b4600720b */ /* 0x000fe40003f04000 */
[----:B------:R-:W-:-:S02]  /*3ff0*/  FSETP.GT.AND P6, PT, R69, R42, PT ;  /* 0x0000002a4500720b */ /* 0x000fc40003fc4000 */
[----:B------:R-:W-:Y:S01]  /*4000*/  FSETP.GEU.AND P5, PT, R68, R40, PT ;  /* 0x000000284400720b */ /* 0x000fe20003fae000 */
[----:B------:R-:W-:Y:S01]  /*4010*/  FFMA R41, R41, R6, R20 ;  /* 0x0000000629297223 */ /* 0x000fe20000000014 */
[----:B------:R-:W-:Y:S02]  /*4020*/  @!P3 FSEL R71, R71, R4, P4 ;  /* 0x000000044747b208 */ /* 0x000fe40002000000 */
[----:B------:R-:W-:Y:S02]  /*4030*/  FSEL R33, R70, R43, P0 ;  /* 0x0000002b46217208 */ /* 0x000fe40000000000 */
[C---:B------:R-:W-:Y:S02]  /*4040*/  FSETP.NAN.AND P0, PT, R69.reuse, R69, PT ;  /* 0x000000454500720b */ /* 0x040fe40003f08000 */
[----:B------:R-:W-:Y:S02]  /*4050*/  FSEL R4, R69, R42, P6 ;  /* 0x0000002a45047208 */ /* 0x000fe40003000000 */
[----:B------:R-:W-:-:S02]  /*4060*/  FSETP.NAN.AND P6, PT, R68, R68, PT ;  /* 0x000000444400720b */ /* 0x000fc40003fc8000 */
[C---:B------:R-:W-:Y:S02]  /*4070*/  FSEL R25, R68.reuse, R40, !P5 ;  /* 0x0000002844197208 */ /* 0x040fe40006800000 */
[----:B------:R-:W-:Y:S02]  /*4080*/  PRMT R21, R21, 0x7632, R21 ;  /* 0x0000763215157816 */ /* 0x000fe40000000015 */
[----:B------:R-:W-:Y:S02]  /*4090*/  @!P3 FSEL R69, R69, R4, P0 ;  /* 0x000000044545b208 */ /* 0x000fe40000000000 */
[----:B------:R-:W-:Y:S02]  /*40a0*/  @!P3 FSEL R68, R68, R25, P6 ;  /* 0x000000194444b208 */ /* 0x000fe40003000000 */
[-C--:B------:R-:W-:Y:S01]  /*40b0*/  FSETP.GEU.AND P0, PT, R67, R41.reuse, PT ;  /* 0x000000294300720b */ /* 0x080fe20003f0e000 */
[----:B------:R-:W-:Y:S01]  /*40c0*/  IMAD.U32 R4, R21, 0x10000, RZ ;  /* 0x0001000015047824 */ /* 0x000fe200078e00ff */
[-C--:B------:R-:W-:Y:S01]  /*40d0*/  FSETP.GT.AND P6, PT, R66, R41.reuse, PT ;  /* 0x000000294200720b */ /* 0x080fe20003fc4000 */
[----:B0-----:R-:W-:Y:S01]  /*40e0*/  FFMA R28, R5, R10, R23 ;  /* 0x0000000a051c7223 */ /* 0x001fe20000000017 */
[----:B------:R-:W-:Y:S01]  /*40f0*/  FSETP.NAN.AND P4, PT, R70, R70, PT ;  /* 0x000000464600720b */ /* 0x000fe20003f88000 */
[----:B------:R-:W-:Y:S01]  /*4100*/  FFMA R23, R9, R6, R20 ;  /* 0x0000000609177223 */ /* 0x000fe20000000014 */
[----:B------:R-:W-:Y:S01]  /*4110*/  FSEL R22, R67, R41, !P0 ;  /* 0x0000002943167208 */ /* 0x000fe20004000000 */
[----:B------:R-:W-:Y:S01]  /*4120*/  FFMA R26, R8, R29, R31 ;  /* 0x0000001d081a7223 */ /* 0x000fe2000000001f */
[----:B------:R-:W-:-:S02]  /*4130*/  FSETP.GT.AND P5, PT, R65, R40, PT ;  /* 0x000000284100720b */ /* 0x000fc40003fa4000 */
[C---:B------:R-:W-:Y:S02]  /*4140*/  FSETP.NAN.AND P0, PT, R66.reuse, R66, PT ;  /* 0x000000424200720b */ /* 0x040fe40003f08000 */
[----:B------:R-:W-:Y:S01]  /*4150*/  FSEL R21, R66, R41, P6 ;  /* 0x0000002942157208 */ /* 0x000fe20003000000 */
[----:B------:R-:W-:Y:S01]  /*4160*/  FADD R18, R7, R4 ;  /* 0x0000000407127221 */ /* 0x000fe20000000000 */
[----:B------:R-:W-:Y:S01]  /*4170*/  @!P3 FSEL R70, R70, R33, P4 ;  /* 0x000000214646b208 */ /* 0x000fe20002000000 */
[----:B------:R-:W0:Y:S01]  /*4180*/  LDS.128 R4, [R3.X4+0x1010] ;  /* 0x0010100003047984 */ /* 0x000e220000004c00 */
[----:B------:R-:W-:Y:S02]  /*4190*/  FSETP.NAN.AND P4, PT, R67, R67, PT ;  /* 0x000000434300720b */ /* 0x000fe40003f88000 */
[----:B------:R-:W-:Y:S02]  /*41a0*/  FSEL R24, R65, R40, P5 ;  /* 0x0000002841187208 */ /* 0x000fe40002800000 */
[----:B------:R-:W-:-:S02]  /*41b0*/  @!P3 FSEL R66, R66, R21, P0 ;  /* 0x000000154242b208 */ /* 0x000fc40000000000 */
[----:B------:R-:W-:Y:S02]  /*41c0*/  FSETP.GEU.AND P5, PT, R63, R26, PT ;  /* 0x0000001a3f00720b */ /* 0x000fe40003fae000 */
[----:B------:R-:W-:Y:S01]  /*41d0*/  FSETP.GT.AND P0, PT, R62, R23, PT ;  /* 0x000000173e00720b */ /* 0x000fe20003f04000 */
[----:B------:R-:W-:Y:S01]  /*41e0*/  FFMA R27, R92, R11, R27 ;  /* 0x0000000b5c1b7223 */ /* 0x000fe2000000001b */
[----:B------:R-:W-:Y:S02]  /*41f0*/  @!P3 FSEL R67, R67, R22, P4 ;  /* 0x000000164343b208 */ /* 0x000fe40002000000 */
[-C--:B------:R-:W-:Y:S02]  /*4200*/  FSETP.GEU.AND P4, PT, R64, R23.reuse, PT ;  /* 0x000000174000720b */ /* 0x080fe40003f8e000 */
[----:B------:R-:W-:Y:S02]  /*4210*/  FSEL R8, R63, R26, !P5 ;  /* 0x0000001a3f087208 */ /* 0x000fe40006800000 */
[----:B------:R-:W-:-:S02]  /*4220*/  FSEL R11, R62, R23, P0 ;  /* 0x000000173e0b7208 */ /* 0x000fc40000000000 */
[----:B------:R-:W-:Y:S02]  /*4230*/  FSETP.NAN.AND P6, PT, R65, R65, PT ;  /* 0x000000414100720b */ /* 0x000fe40003fc8000 */
[----:B------:R-:W-:Y:S02]  /*4240*/  FSETP.NAN.AND P5, PT, R63, R63, PT ;  /* 0x0000003f3f00720b */ /* 0x000fe40003fa8000 */
[----:B------:R-:W-:Y:S02]  /*4250*/  FSETP.NAN.AND P0, PT, R62, R62, PT ;  /* 0x0000003e3e00720b */ /* 0x000fe40003f08000 */
[C---:B------:R-:W-:Y:S02]  /*4260*/  FSEL R9, R64.reuse, R23, !P4 ;  /* 0x0000001740097208 */ /* 0x040fe40006000000 */
[----:B------:R-:W-:Y:S02]  /*4270*/  @!P3 FSEL R65, R65, R24, P6 ;  /* 0x000000184141b208 */ /* 0x000fe40003000000 */
[----:B------:R-:W-:-:S02]  /*4280*/  FSETP.NAN.AND P4, PT, R64, R64, PT ;  /* 0x000000404000720b */ /* 0x000fc40003f88000 */
[----:B------:R-:W-:Y:S02]  /*4290*/  @!P3 FSEL R63, R63, R8, P5 ;  /* 0x000000083f3fb208 */ /* 0x000fe40002800000 */
[----:B------:R-:W-:Y:S02]  /*42a0*/  @!P3 FSEL R62, R62, R11, P0 ;  /* 0x0000000b3e3eb208 */ /* 0x000fe40000000000 */
[----:B------:R-:W-:Y:S02]  /*42b0*/  FSETP.GT.AND P0, PT, R61, R26, PT ;  /* 0x0000001a3d00720b */ /* 0x000fe40003f04000 */
[----:B------:R-:W-:Y:S02]  /*42c0*/  FSETP.GEU.AND P6, PT, R60, R27, PT ;  /* 0x0000001b3c00720b */ /* 0x000fe40003fce000 */
[----:B------:R-:W-:Y:S02]  /*42d0*/  FSETP.GEU.AND P5, PT, R59, R28, PT ;  /* 0x0000001c3b00720b */ /* 0x000fe40003fae000 */
[----:B------:R-:W-:-:S02]  /*42e0*/  @!P3 FSEL R64, R64, R9, P4 ;  /* 0x000000094040b208 */ /* 0x000fc40002000000 */
[----:B------:R-:W-:Y:S02]  /*42f0*/  FSEL R10, R61, R26, P0 ;  /* 0x0000001a3d0a7208 */ /* 0x000fe40000000000 */
[C---:B------:R-:W-:Y:S02]  /*4300*/  FSEL R9, R60.reuse, R27, !P6 ;  /* 0x0000001b3c097208 */ /* 0x040fe40007000000 */
[----:B------:R-:W-:Y:S02]  /*4310*/  FSEL R8, R59, R28, !P5 ;  /* 0x0000001c3b087208 */ /* 0x000fe40006800000 */
[----:B------:R-:W-:Y:S02]  /*4320*/  FSETP.NAN.AND P4, PT, R61, R61, PT ;  /* 0x0000003d3d00720b */ /* 0x000fe40003f88000 */
[----:B------:R-:W-:Y:S02]  /*4330*/  FSETP.NAN.AND P0, PT, R60, R60, PT ;  /* 0x0000003c3c00720b */ /* 0x000fe40003f08000 */
[----:B------:R-:W-:-:S02]  /*4340*/  FSETP.NAN.AND P6, PT, R59, R59, PT ;  /* 0x0000003b3b00720b */ /* 0x000fc40003fc8000 */
[----:B------:R-:W-:Y:S02]  /*4350*/  @!P3 FSEL R61, R61, R10, P4 ;  /* 0x0000000a3d3db208 */ /* 0x000fe40002000000 */
[----:B------:R-:W-:Y:S02]  /*4360*/  @!P3 FSEL R60, R60, R9, P0 ;  /* 0x000000093c3cb208 */ /* 0x000fe40000000000 */
[----:B------:R-:W-:Y:S02]  /*4370*/  @!P3 FSEL R59, R59, R8, P6 ;  /* 0x000000083b3bb208 */ /* 0x000fe40003000000 */
[----:B------:R-:W1:Y:S01]  /*4380*/  LDS.128 R8, [R3.X4] ;  /* 0x0000000003087984 */ /* 0x000e620000004c00 */
[----:B------:R-:W-:Y:S01]  /*4390*/  IMAD.U32 R90, R90, 0x10000, RZ ;  /* 0x000100005a5a7824 */ /* 0x000fe200078e00ff */
[----:B------:R-:W-:Y:S01]  /*43a0*/  FADD R12, R12, R91 ;  /* 0x0000005b0c0c7221 */ /* 0x000fe20000000000 */
[CC--:B------:R-:W-:Y:S02]  /*43b0*/  FSETP.GT.AND P4, PT, R58.reuse, R27.reuse, PT ;  /* 0x0000001b3a00720b */ /* 0x0c0fe40003f84000 */
[----:B------:R-:W-:Y:S01]  /*43c0*/  FADD R13, R13, R90 ;  /* 0x0000005a0d0d7221 */ /* 0x000fe20000000000 */
[----:B------:R-:W-:Y:S01]  /*43d0*/  FSETP.NAN.AND P0, PT, R58, R58, PT ;  /* 0x0000003a3a00720b */ /* 0x000fe20003f08000 */
[----:B------:R-:W-:Y:S01]  /*43e0*/  FADD R12, R12, 1 ;  /* 0x3f8000000c0c7421 */ /* 0x000fe20000000000 */
[----:B------:R-:W-:Y:S01]  /*43f0*/  FSEL R21, R58, R27, P4 ;  /* 0x0000001b3a157208 */ /* 0x000fe20002000000 */
[----:B------:R-:W-:-:S02]  /*4400*/  FADD R13, R13, 1 ;  /* 0x3f8000000d0d7421 */ /* 0x000fc40000000000 */
[----:B0-----:R-:W-:Y:S01]  /*4410*/  FFMA R22, R4, R12, R19 ;  /* 0x0000000c04167223 */ /* 0x001fe20000000013 */
[----:B------:R-:W-:Y:S01]  /*4420*/  @!P3 FSEL R58, R58, R21, P0 ;  /* 0x000000153a3ab208 */ /* 0x000fe20000000000 */
[----:B------:R-:W-:Y:S01]  /*4430*/  FFMA R21, R5, R13, R16 ;  /* 0x0000000d05157223 */ /* 0x000fe20000000010 */
[----:B------:R-:W-:Y:S02]  /*4440*/  FADD R14, R14, 1 ;  /* 0x3f8000000e0e7421 */ /* 0x000fe40000000000 */
[----:B------:R-:W-:Y:S01]  /*4450*/  FSETP.GEU.AND P4, PT, R57, R22, PT ;  /* 0x000000163900720b */ /* 0x000fe20003f8e000 */
[----:B------:R-:W-:Y:S01]  /*4460*/  FADD R4, R15, 1 ;  /* 0x3f8000000f047421 */ /* 0x000fe20000000000 */
[----:B------:R-:W-:Y:S01]  /*4470*/  FSETP.GEU.AND P5, PT, R56, R21, PT ;  /* 0x000000153800720b */ /* 0x000fe20003fae000 */
[----:B------:R-:W-:Y:S01]  /*4480*/  FFMA R24, R14, R6, R17 ;  /* 0x000000060e187223 */ /* 0x000fe20000000011 */
[----:B------:R-:W-:Y:S01]  /*4490*/  FSEL R20, R57, R22, !P4 ;  /* 0x0000001639147208 */ /* 0x000fe20006000000 */
[----:B------:R-:W-:Y:S01]  /*44a0*/  FFMA R15, R4, R7, R18 ;  /* 0x00000007040f7223 */ /* 0x000fe20000000012 */
[----:B------:R-:W-:-:S02]  /*44b0*/  FSETP.NAN.AND P4, PT, R56, R56, PT ;  /* 0x000000383800720b */ /* 0x000fc40003f88000 */
[C---:B------:R-:W-:Y:S02]  /*44c0*/  FSEL R5, R56.reuse, R21, !P5 ;  /* 0x0000001538057208 */ /* 0x040fe40006800000 */
[C---:B------:R-:W-:Y:S02]  /*44d0*/  FSETP.NAN.AND P0, PT, R57.reuse, R57, PT ;  /* 0x000000393900720b */ /* 0x040fe40003f08000 */
[----:B------:R-:W-:Y:S02]  /*44e0*/  @!P3 FSEL R56, R56, R5, P4 ;  /* 0x000000053838b208 */ /* 0x000fe40002000000 */
[----:B------:R-:W-:Y:S02]  /*44f0*/  @!P3 FSEL R57, R57, R20, P0 ;  /* 0x000000143939b208 */ /* 0x000fe40000000000 */
[----:B------:R-:W-:Y:S02]  /*4500*/  FSETP.GEU.AND P4, PT, R53, R24, PT ;  /* 0x000000183500720b */ /* 0x000fe40003f8e000 */
[----:B------:R-:W-:-:S02]  /*4510*/  FSETP.GT.AND P5, PT, R55, R28, PT ;  /* 0x0000001c3700720b */ /* 0x000fc40003fa4000 */
[----:B------:R-:W-:Y:S02]  /*4520*/  FSETP.GEU.AND P0, PT, R54, R15, PT ;  /* 0x0000000f3600720b */ /* 0x000fe40003f0e000 */
[----:B------:R-:W-:Y:S02]  /*4530*/  FSETP.GT.AND P6, PT, R52, R21, PT ;  /* 0x000000153400720b */ /* 0x000fe40003fc4000 */
[----:B------:R-:W-:Y:S02]  /*4540*/  FSEL R6, R53, R24, !P4 ;  /* 0x0000001835067208 */ /* 0x000fe40006000000 */
[----:B------:R-:W-:Y:S02]  /*4550*/  FSEL R20, R55, R28, P5 ;  /* 0x0000001c37147208 */ /* 0x000fe40002800000 */
[C---:B------:R-:W-:Y:S02]  /*4560*/  FSEL R7, R54.reuse, R15, !P0 ;  /* 0x0000000f36077208 */ /* 0x040fe40004000000 */
[----:B------:R-:W-:-:S02]  /*4570*/  FSETP.NAN.AND P4, PT, R54, R54, PT ;  /* 0x000000363600720b */ /* 0x000fc40003f88000 */
[C---:B------:R-:W-:Y:S02]  /*4580*/  FSEL R5, R52.reuse, R21, P6 ;  /* 0x0000001534057208 */ /* 0x040fe40003000000 */
[----:B------:R-:W-:Y:S01]  /*4590*/  FSETP.NAN.AND P5, PT, R53, R53, PT ;  /* 0x000000353500720b */ /* 0x000fe20003fa8000 */
[----:B-1----:R-:W-:Y:S01]  /*45a0*/  FFMA R16, R13, R9, R16 ;  /* 0x000000090d107223 */ /* 0x002fe20000000010 */
[----:B------:R-:W-:Y:S01]  /*45b0*/  FSETP.NAN.AND P6, PT, R52, R52, PT ;  /* 0x000000343400720b */ /* 0x000fe20003fc8000 */
[----:B------:R-:W-:Y:S01]  /*45c0*/  IMAD.IADD R9, R51, 0x1, R82 ;  /* 0x0000000133097824 */ /* 0x000fe200078e0252 */
[----:B------:R-:W-:Y:S02]  /*45d0*/  @!P3 FSEL R54, R54, R7, P4 ;  /* 0x000000073636b208 */ /* 0x000fe40002000000 */
[----:B------:R-:W-:Y:S02]  /*45e0*/  @!P3 FSEL R53, R53, R6, P5 ;  /* 0x000000063535b208 */ /* 0x000fe40002800000 */
[----:B------:R-:W-:-:S02]  /*45f0*/  @!P3 FSEL R52, R52, R5, P6 ;  /* 0x000000053434b208 */ /* 0x000fc40003000000 */
[----:B------:R-:W-:Y:S02]  /*4600*/  FSETP.GT.AND P4, PT, R75, R22, PT ;  /* 0x000000164b00720b */ /* 0x000fe40003f84000 */
[----:B------:R-:W-:Y:S01]  /*4610*/  FSETP.GT.AND P5, PT, R81, R15, PT ;  /* 0x0000000f5100720b */ /* 0x000fe20003fa4000 */
[----:B------:R-:W-:Y:S01]  /*4620*/  FFMA R19, R12, R8, R19 ;  /* 0x000000080c137223 */ /* 0x000fe20000000013 */
[----:B------:R-:W-:Y:S01]  /*4630*/  FSETP.GT.AND P6, PT, R73, R24, PT ;  /* 0x000000184900720b */ /* 0x000fe20003fc4000 */
[----:B------:R-:W-:Y:S01]  /*4640*/  FFMA R18, R11, R4, R18 ;  /* 0x000000040b127223 */ /* 0x000fe20000000012 */
[----:B------:R-:W-:Y:S01]  /*4650*/  FFMA R17, R10, R14, R17 ;  /* 0x0000000e0a117223 */ /* 0x000fe20000000011 */
[----:B------:R-:W-:Y:S02]  /*4660*/  IADD3 R12, R9, 0x400, RZ ;  /* 0x00000400090c7810 */ /* 0x000fe40007ffe0ff */
[----:B------:R-:W-:Y:S02]  /*4670*/  FSETP.NAN.AND P0, PT, R55, R55, PT ;  /* 0x000000373700720b */ /* 0x000fe40003f08000 */
[----:B------:R-:W-:-:S02]  /*4680*/  FSEL R8, R75, R22, P4 ;  /* 0x000000164b087208 */ /* 0x000fc40002000000 */
[C---:B------:R-:W-:Y:S02]  /*4690*/  FSEL R14, R81.reuse, R15, P5 ;  /* 0x0000000f510e7208 */ /* 0x040fe40002800000 */
[----:B------:R-:W-:Y:S02]  /*46a0*/  FSETP.NAN.AND P4, PT, R81, R81, PT ;  /* 0x000000515100720b */ /* 0x000fe40003f88000 */
[C---:B------:R-:W-:Y:S02]  /*46b0*/  FSEL R10, R73.reuse, R24, P6 ;  /* 0x00000018490a7208 */ /* 0x040fe40003000000 */
[----:B------:R-:W-:Y:S01]  /*46c0*/  FSETP.NAN.AND P5, PT, R73, R73, PT ;  /* 0x000000494900720b */ /* 0x000fe20003fa8000 */
[----:B------:R-:W-:Y:S01]  /*46d0*/  IMAD.WIDE R12, R12, R85, c[0x0][0x178] ;  /* 0x00005e000c0c7625 */ /* 0x000fe200078e0255 */
[----:B------:R-:W-:Y:S02]  /*46e0*/  @!P3 FSEL R55, R55, R20, P0 ;  /* 0x000000143737b208 */ /* 0x000fe40000000000 */
[----:B------:R-:W-:-:S02]  /*46f0*/  F2FP.BF16.PACK_AB R7, R43, R42 ;  /* 0x0000002a2b07723e */ /* 0x000fc400000010ff */
[----:B------:R-:W-:Y:S02]  /*4700*/  F2FP.BF16.PACK_AB R6, R41, R40 ;  /* 0x000000282906723e */ /* 0x000fe400000010ff */
[----:B------:R-:W-:Y:S02]  /*4710*/  F2FP.BF16.PACK_AB R5, R18, R17 ;  /* 0x000000111205723e */ /* 0x000fe400000010ff */
[----:B------:R-:W-:Y:S02]  /*4720*/  F2FP.BF16.PACK_AB R4, R16, R19 ;  /* 0x000000131004723e */ /* 0x000fe400000010ff */
[----:B------:R-:W-:Y:S02]  /*4730*/  FSETP.NAN.AND P0, PT, R75, R75, PT ;  /* 0x0000004b4b00720b */ /* 0x000fe40003f08000 */
[----:B------:R-:W-:Y:S02]  /*4740*/  @!P3 FSEL R81, R81, R14, P4 ;  /* 0x0000000e5151b208 */ /* 0x000fe40002000000 */
[----:B------:R-:W-:-:S02]  /*4750*/  @!P3 FSEL R73, R73, R10, P5 ;  /* 0x0000000a4949b208 */ /* 0x000fc40002800000 */
[CC--:B------:R-:W-:Y:S02]  /*4760*/  FSETP.GEU.AND P4, PT, R88.reuse, R17.reuse, PT ;  /* 0x000000115800720b */ /* 0x0c0fe40003f8e000 */
[----:B------:R-:W-:Y:S01]  /*4770*/  FSETP.GEU.AND P5, PT, R89, R18, PT ;  /* 0x000000125900720b */ /* 0x000fe20003fae000 */
[----:B------:R0:W-:Y:S01]  /*4780*/  @!P3 STG.E.128 [R12.64], R4 ;  /* 0x000000040c00b986 */ /* 0x0001e2000c101d04 */
[----:B------:R-:W-:Y:S02]  /*4790*/  @!P3 FSEL R75, R75, R8, P0 ;  /* 0x000000084b4bb208 */ /* 0x000fe40000000000 */
[----:B------:R-:W-:Y:S02]  /*47a0*/  FSETP.NAN.AND P0, PT, R88, R88, PT ;  /* 0x000000585800720b */ /* 0x000fe40003f08000 */
[----:B------:R-:W-:Y:S02]  /*47b0*/  IADD3 R46, P6, R46, 0x1000, RZ ;  /* 0x000010002e2e7810 */ /* 0x000fe40007fde0ff */
[----:B0-----:R-:W-:-:S02]  /*47c0*/  FSEL R5, R88, R17, !P4 ;  /* 0x0000001158057208 */ /* 0x001fc40006000000 */
[-C--:B------:R-:W-:Y:S02]  /*47d0*/  FSEL R4, R89, R18.reuse, !P5 ;  /* 0x0000001259047208 */ /* 0x080fe40006800000 */
[----:B------:R-:W-:Y:S02]  /*47e0*/  FSETP.GT.AND P5, PT, R78, R18, PT ;  /* 0x000000124e00720b */ /* 0x000fe40003fa4000 */
[----:B------:R-:W-:Y:S02]  /*47f0*/  @!P3 FSEL R88, R88, R5, P0 ;  /* 0x000000055858b208 */ /* 0x000fe40000000000 */
[C---:B------:R-:W-:Y:S02]  /*4800*/  FSETP.NAN.AND P0, PT, R78.reuse, R78, PT ;  /* 0x0000004e4e00720b */ /* 0x040fe40003f08000 */
[----:B------:R-:W-:-:S04]  /*4810*/  FSEL R5, R78, R18, P5 ;  /* 0x000000124e057208 */ /* 0x000fc80002800000 */
[----:B------:R-:W-:Y:S02]  /*4820*/  @!P3 FSEL R78, R78, R5, P0 ;  /* 0x000000054e4eb208 */ /* 0x000fe40000000000 */
[----:B------:R-:W-:-:S04]  /*4830*/  FSETP.GT.AND P0, PT, R80, R19, PT ;  /* 0x000000135000720b */ /* 0x000fc80003f04000 */
[C---:B------:R-:W-:Y:S02]  /*4840*/  FSEL R5, R80.reuse, R19, P0 ;  /* 0x0000001350057208 */ /* 0x040fe40000000000 */
[C---:B------:R-:W-:Y:S01]  /*4850*/  FSETP.NAN.AND P0, PT, R80.reuse, R80, PT ;  /* 0x000000505000720b */ /* 0x040fe20003f08000 */
[----:B------:R-:W-:Y:S01]  /*4860*/  IMAD.X R47, RZ, RZ, R47, P6 ;  /* 0x000000ffff2f7224 */ /* 0x000fe200030e062f */
[----:B------:R-:W-:Y:S02]  /*4870*/  FSETP.NAN.AND P4, PT, R89, R89, PT ;  /* 0x000000595900720b */ /* 0x000fe40003f88000 */
[----:B------:R-:W-:Y:S02]  /*4880*/  FSETP.GT.AND P5, PT, R79, R16, PT ;  /* 0x000000104f00720b */ /* 0x000fe40003fa4000 */
[----:B------:R-:W-:Y:S02]  /*4890*/  @!P3 FSEL R80, R80, R5, P0 ;  /* 0x000000055050b208 */ /* 0x000fe40000000000 */
[----:B------:R-:W-:-:S02]  /*48a0*/  IADD3 R82, P6, R82, 0x400, RZ ;  /* 0x0000040052527810 */ /* 0x000fc40007fde0ff */
[----:B------:R-:W-:Y:S02]  /*48b0*/  FSETP.GEU.AND P0, PT, R83, R16, PT ;  /* 0x000000105300720b */ /* 0x000fe40003f0e000 */
[----:B------:R-:W-:Y:S01]  /*48c0*/  @!P3 FSEL R89, R89, R4, P4 ;  /* 0x000000045959b208 */ /* 0x000fe20002000000 */
[----:B------:R-:W-:Y:S01]  /*48d0*/  IMAD.X R77, RZ, RZ, R77, P6 ;  /* 0x000000ffff4d7224 */ /* 0x000fe200030e064d */
[-C--:B------:R-:W-:Y:S02]  /*48e0*/  FSEL R4, R79, R16.reuse, P5 ;  /* 0x000000104f047208 */ /* 0x080fe40002800000 */
[----:B------:R-:W-:Y:S02]  /*48f0*/  FSEL R16, R83, R16, !P0 ;  /* 0x0000001053107208 */ /* 0x000fe40004000000 */
[----:B------:R-:W-:Y:S02]  /*4900*/  FSETP.GT.AND P4, PT, R87, R17, PT ;  /* 0x000000115700720b */ /* 0x000fe40003f84000 */
[----:B------:R-:W-:-:S02]  /*4910*/  ISETP.GE.U32.AND P0, PT, R82, 0x800, PT ;  /* 0x000008005200780c */ /* 0x000fc40003f06070 */
[----:B------:R-:W-:Y:S02]  /*4920*/  FSEL R6, R87, R17, P4 ;  /* 0x0000001157067208 */ /* 0x000fe40002000000 */
[----:B------:R-:W-:Y:S02]  /*4930*/  ISETP.GE.U32.AND.EX P0, PT, R77, RZ, PT, P0 ;  /* 0x000000ff4d00720c */ /* 0x000fe40003f06100 */
[----:B------:R-:W-:Y:S02]  /*4940*/  FSETP.NAN.AND P4, PT, R87, R87, PT ;  /* 0x000000575700720b */ /* 0x000fe40003f88000 */
[----:B------:R-:W-:Y:S02]  /*4950*/  IADD3 R14, R9, 0x1000, RZ ;  /* 0x00001000090e7810 */ /* 0x000fe40007ffe0ff */
[----:B------:R-:W-:Y:S02]  /*4960*/  @!P3 FSEL R87, R87, R6, P4 ;  /* 0x000000065757b208 */ /* 0x000fe40002000000 */
[----:B------:R-:W-:Y:S01]  /*4970*/  F2FP.BF16.PACK_AB R9, R15, R24 ;  /* 0x000000180f09723e */ /* 0x000fe200000010ff */
[----:B------:R-:W-:Y:S01]  /*4980*/  IMAD.WIDE R14, R14, R85, c[0x0][0x178] ;  /* 0x00005e000e0e7625 */ /* 0x000fe200078e0255 */
[----:B------:R-:W-:-:S02]  /*4990*/  FSETP.NAN.AND P5, PT, R79, R79, PT ;  /* 0x0000004f4f00720b */ /* 0x000fc40003fa8000 */
[CC--:B------:R-:W-:Y:S02]  /*49a0*/  FSETP.GEU.AND P4, PT, R86.reuse, R19.reuse, PT ;  /* 0x000000135600720b */ /* 0x0c0fe40003f8e000 */
[----:B------:R-:W-:Y:S02]  /*49b0*/  F2FP.BF16.PACK_AB R10, R23, R26 ;  /* 0x0000001a170a723e */ /* 0x000fe400000010ff */
[----:B------:R-:W-:Y:S02]  /*49c0*/  F2FP.BF16.PACK_AB R11, R27, R28 ;  /* 0x0000001c1b0b723e */ /* 0x000fe400000010ff */
[----:B------:R-:W-:Y:S02]  /*49d0*/  F2FP.BF16.PACK_AB R8, R21, R22 ;  /* 0x000000161508723e */ /* 0x000fe400000010ff */
[----:B------:R-:W-:Y:S02]  /*49e0*/  @!P3 FSEL R79, R79, R4, P5 ;  /* 0x000000044f4fb208 */ /* 0x000fe40002800000 */
[----:B------:R-:W-:-:S02]  /*49f0*/  FSEL R19, R86, R19, !P4 ;  /* 0x0000001356137208 */ /* 0x000fc40006000000 */
[----:B------:R-:W-:Y:S01]  /*4a00*/  IADD3 R44, P6, R44, 0x800, RZ ;  /* 0x000008002c2c7810 */ /* 0x000fe20007fde0ff */
[----:B------:R0:W-:Y:S01]  /*4a10*/  @!P3 STG.E.128 [R14.64], R8 ;  /* 0x000000080e00b986 */ /* 0x0001e2000c101d04 */
[C---:B------:R-:W-:Y:S02]  /*4a20*/  FSETP.NAN.AND P5, PT, R83.reuse, R83, PT ;  /* 0x000000535300720b */ /* 0x040fe40003fa8000 */
[C---:B------:R-:W-:Y:S01]  /*4a30*/  FSETP.NAN.AND P4, PT, R86.reuse, R86, PT ;  /* 0x000000565600720b */ /* 0x040fe20003f88000 */
[----:B------:R-:W-:Y:S01]  /*4a40*/  IMAD.X R45, RZ, RZ, R45, P6 ;  /* 0x000000ffff2d7224 */ /* 0x000fe200030e062d */
[----:B------:R-:W-:Y:S02]  /*4a50*/  @!P3 FSEL R83, R83, R16, P5 ;  /* 0x000000105353b208 */ /* 0x000fe40002800000 */
[----:B------:R-:W-:Y:S01]  /*4a60*/  @!P3 FSEL R86, R86, R19, P4 ;  /* 0x000000135656b208 */ /* 0x000fe20002000000 */
[----:B------:R-:W-:Y:S01]  /*4a70*/  @P0 CALL.REL.NOINC `(.L_x_3) ;  /* 0x0000001000000944 */ /* 0x000fe20003c00000 */
[----:B------:R-:W-:Y:S05]  /*4a80*/  BRA `(.L_x_4) ;  /* 0xffffed3000007947 */ /* 0x000fea000383ffff */
.L_x_3:
[----:B------:R-:W-:Y:S01]  /*4a90*/  BAR.SYNC.DEFER_BLOCKING 0x0 ;  /* 0x0000000000007b1d */ /* 0x000fe20000010000 */
[C---:B------:R-:W-:Y:S01]  /*4aa0*/  FSETP.NAN.AND P0, PT, R57.reuse, R57, PT ;  /* 0x000000393900720b */ /* 0x040fe20003f08000 */
[----:B------:R-:W-:Y:S01]  /*4ab0*/  IMAD.MOV.U32 R13, RZ, RZ, 0x3e800000 ;  /* 0x3e800000ff0d7424 */ /* 0x000fe200078e00ff */
[----:B------:R-:W-:-:S02]  /*4ac0*/  FSETP.GEU.AND P3, PT, R57, R56, PT ;  /* 0x000000383900720b */ /* 0x000fc40003f6e000 */
[C---:B------:R-:W-:Y:S02]  /*4ad0*/  FSEL R56, R57.reuse, R56, P0 ;  /* 0x0000003839387208 */ /* 0x040fe40000000000 */
[C---:B------:R-:W-:Y:S02]  /*4ae0*/  FSETP.NAN.AND P0, PT, R86.reuse, R86, PT ;  /* 0x000000565600720b */ /* 0x040fe40003f08000 */
[----:B------:R-:W-:Y:S02]  /*4af0*/  FSEL R56, R57, R56, !P3 ;  /* 0x0000003839387208 */ /* 0x000fe40005800000 */
[----:B------:R-:W-:Y:S02]  /*4b00*/  FSETP.GEU.AND P3, PT, R86, R83, PT ;  /* 0x000000535600720b */ /* 0x000fe40003f6e000 */
[----:B------:R-:W-:Y:S02]  /*4b10*/  FSETP.GEU.AND P4, PT, R56, R53, PT ;  /* 0x000000353800720b */ /* 0x000fe40003f8e000 */
[----:B------:R-:W-:-:S02]  /*4b20*/  FSEL R83, R86, R83, P0 ;  /* 0x0000005356537208 */ /* 0x000fc40000000000 */
[----:B------:R-:W-:Y:S02]  /*4b30*/  FSETP.NAN.AND P0, PT, R56, R56, PT ;  /* 0x000000383800720b */ /* 0x000fe40003f08000 */
[----:B------:R-:W-:Y:S02]  /*4b40*/  FSEL R83, R86, R83, !P3 ;  /* 0x0000005356537208 */ /* 0x000fe40005800000 */
[----:B------:R-:W-:Y:S02]  /*4b50*/  LOP3.LUT R12, R0, 0x1, RZ, 0xc0, !PT ;  /* 0x00000001000c7812 */ /* 0x000fe400078ec0ff */
[----:B------:R-:W-:-:S03]  /*4b60*/  FSETP.GEU.AND P3, PT, R83, R88, PT ;  /* 0x000000585300720b */ /* 0x000fc60003f6e000 */
[----:B------:R-:W-:Y:S02]  /*4b70*/  @P4 FSEL R56, R56, R53, P0 ;  /* 0x0000003538384208 */ /* 0x000fe40000000000 */
[----:B------:R-:W-:Y:S02]  /*4b80*/  FSETP.NAN.AND P0, PT, R83, R83, PT ;  /* 0x000000535300720b */ /* 0x000fe40003f08000 */
[----:B------:R-:W-:-:S06]  /*4b90*/  FSETP.GEU.AND P4, PT, R56, R54, PT ;  /* 0x000000363800720b */ /* 0x000fcc0003f8e000 */
[----:B------:R-:W-:Y:S02]  /*4ba0*/  @P3 FSEL R83, R83, R88, P0 ;  /* 0x0000005853533208 */ /* 0x000fe40000000000 */
[----:B------:R-:W-:Y:S02]  /*4bb0*/  FSETP.NAN.AND P0, PT, R56, R56, PT ;  /* 0x000000383800720b */ /* 0x000fe40003f08000 */
        /* <DEDUP_REMOVED lines=26> */
[----:B------:R-:W-:-:S03]  /*4d60*/  FSETP.NAN.AND P0, PT, R83, R83, PT ;  /* 0x000000535300720b */ /* 0x000fc60003f08000 */
[----:B------:R-:W1:Y:S05]  /*4d70*/  SHFL.BFLY PT, R3, R56, 0x10, 0x1f ;  /* 0x0e001f0038037f89 */ /* 0x000e6a00000e0000 */
[----:B------:R-:W-:Y:S02]  /*4d80*/  @P3 FSEL R83, R83, R72, P0 ;  /* 0x0000004853533208 */ /* 0x000fe40000000000 */
[C---:B------:R-:W-:Y:S02]  /*4d90*/  FSETP.NAN.AND P3, PT, R56.reuse, R56, PT ;  /* 0x000000383800720b */ /* 0x040fe40003f68000 */
[----:B------:R-:W-:Y:S01]  /*4da0*/  FSETP.NAN.AND P0, PT, R83, R83, PT ;  /* 0x000000535300720b */ /* 0x000fe20003f08000 */
[----:B------:R-:W2:Y:S01]  /*4db0*/  SHFL.BFLY PT, R4, R83, 0x10, 0x1f ;  /* 0x0e001f0053047f89 */ /* 0x000ea200000e0000 */
[----:B-1----:R-:W-:-:S09]  /*4dc0*/  FSETP.GEU.AND P4, PT, R56, R3, PT ;  /* 0x000000033800720b */ /* 0x002fd20003f8e000 */
[----:B------:R-:W-:Y:S02]  /*4dd0*/  @!P3 FSEL R56, R56, R3, !P4 ;  /* 0x000000033838b208 */ /* 0x000fe40006000000 */
[----:B------:R-:W-:-:S03]  /*4de0*/  FSETP.NAN.AND P4, PT, R75, R75, PT ;  /* 0x0000004b4b00720b */ /* 0x000fc60003f88000 */
[----:B------:R-:W1:Y:S01]  /*4df0*/  SHFL.BFLY PT, R3, R56, 0x8, 0x1f ;  /* 0x0d001f0038037f89 */ /* 0x000e6200000e0000 */
[----:B--2---:R-:W-:-:S04]  /*4e00*/  FSETP.GEU.AND P3, PT, R83, R4, PT ;  /* 0x000000045300720b */ /* 0x004fc80003f6e000 */
[----:B------:R-:W-:Y:S02]  /*4e10*/  @!P0 FSEL R83, R83, R4, !P3 ;  /* 0x0000000453538208 */ /* 0x000fe40005800000 */
[C---:B------:R-:W-:Y:S02]  /*4e20*/  FSETP.NAN.AND P3, PT, R80.reuse, R80, PT ;  /* 0x000000505000720b */ /* 0x040fe40003f68000 */
[CC--:B------:R-:W-:Y:S01]  /*4e30*/  FSETP.GT.AND P0, PT, R80.reuse, R79.reuse, PT ;  /* 0x0000004f5000720b */ /* 0x0c0fe20003f04000 */
[----:B------:R-:W2:Y:S01]  /*4e40*/  SHFL.BFLY PT, R4, R83, 0x8, 0x1f ;  /* 0x0d001f0053047f89 */ /* 0x000ea200000e0000 */
[C---:B------:R-:W-:Y:S02]  /*4e50*/  FSEL R79, R80.reuse, R79, P3 ;  /* 0x0000004f504f7208 */ /* 0x040fe40001800000 */
[----:B------:R-:W-:Y:S02]  /*4e60*/  FSETP.GT.AND P3, PT, R75, R52, PT ;  /* 0x000000344b00720b */ /* 0x000fe40003f64000 */
[----:B------:R-:W-:-:S02]  /*4e70*/  FSEL R80, R80, R79, P0 ;  /* 0x0000004f50507208 */ /* 0x000fc40000000000 */
[C---:B------:R-:W-:Y:S02]  /*4e80*/  FSEL R52, R75.reuse, R52, P4 ;  /* 0x000000344b347208 */ /* 0x040fe40002000000 */
[C---:B------:R-:W-:Y:S02]  /*4e90*/  FSETP.GT.AND P0, PT, R80.reuse, R87, PT ;  /* 0x000000575000720b */ /* 0x040fe40003f04000 */
[----:B------:R-:W-:Y:S02]  /*4ea0*/  FSEL R52, R75, R52, P3 ;  /* 0x000000344b347208 */ /* 0x000fe40001800000 */
[----:B------:R-:W-:Y:S02]  /*4eb0*/  FSETP.NAN.AND P5, PT, R80, R80, PT ;  /* 0x000000505000720b */ /* 0x000fe40003fa8000 */
[----:B-1----:R-:W-:Y:S02]  /*4ec0*/  FSETP.GEU.AND P4, PT, R56, R3, PT ;  /* 0x000000033800720b */ /* 0x002fe40003f8e000 */
[----:B------:R-:W-:-:S05]  /*4ed0*/  FSETP.GT.AND P3, PT, R52, R73, PT ;  /* 0x000000493400720b */ /* 0x000fca0003f64000 */
[----:B------:R-:W-:Y:S02]  /*4ee0*/  @!P0 FSEL R80, R80, R87, P5 ;  /* 0x0000005750508208 */ /* 0x000fe40002800000 */
[C---:B------:R-:W-:Y:S02]  /*4ef0*/  FSETP.NAN.AND P5, PT, R56.reuse, R56, PT ;  /* 0x000000383800720b */ /* 0x040fe40003fa8000 */
[----:B--2---:R-:W-:Y:S02]  /*4f00*/  FSETP.GEU.AND P0, PT, R83, R4, PT ;  /* 0x000000045300720b */ /* 0x004fe40003f0e000 */
[----:B------:R-:W-:Y:S02]  /*4f10*/  @P4 FSEL R56, R56, R3, P5 ;  /* 0x0000000338384208 */ /* 0x000fe40002800000 */
[----:B------:R-:W-:Y:S02]  /*4f20*/  FSETP.NAN.AND P5, PT, R52, R52, PT ;  /* 0x000000343400720b */ /* 0x000fe40003fa8000 */
[----:B------:R-:W-:Y:S01]  /*4f30*/  FSETP.GT.AND P4, PT, R80, R78, PT ;  /* 0x0000004e5000720b */ /* 0x000fe20003f84000 */
[----:B------:R-:W1:Y:S01]  /*4f40*/  SHFL.BFLY PT, R3, R56, 0x4, 0x1f ;  /* 0x0c801f0038037f89 */ /* 0x000e6200000e0000 */
[----:B------:R-:W-:-:S02]  /*4f50*/  @!P3 FSEL R52, R52, R73, P5 ;  /* 0x000000493434b208 */ /* 0x000fc40002800000 */
[C---:B------:R-:W-:Y:S02]  /*4f60*/  FSETP.NAN.AND P5, PT, R83.reuse, R83, PT ;  /* 0x000000535300720b */ /* 0x040fe40003fa8000 */
[----:B------:R-:W-:Y:S02]  /*4f70*/  FSETP.GT.AND P3, PT, R52, R81, PT ;  /* 0x000000513400720b */ /* 0x000fe40003f64000 */
[----:B------:R-:W-:Y:S02]  /*4f80*/  @P0 FSEL R83, R83, R4, P5 ;  /* 0x0000000453530208 */ /* 0x000fe40002800000 */
[----:B------:R-:W-:-:S03]  /*4f90*/  FSETP.NAN.AND P0, PT, R80, R80, PT ;  /* 0x000000505000720b */ /* 0x000fc60003f08000 */
[----:B------:R-:W2:Y:S01]  /*4fa0*/  SHFL.BFLY PT, R4, R83, 0x4, 0x1f ;  /* 0x0c801f0053047f89 */ /* 0x000ea200000e0000 */
[----:B------:R-:W-:Y:S02]  /*4fb0*/  @!P4 FSEL R80, R80, R78, P0 ;  /* 0x0000004e5050c208 */ /* 0x000fe40000000000 */
[----:B------:R-:W-:Y:S02]  /*4fc0*/  FSETP.NAN.AND P4, PT, R52, R52, PT ;  /* 0x000000343400720b */ /* 0x000fe40003f88000 */
[----:B------:R-:W-:Y:S02]  /*4fd0*/  FSETP.GT.AND P0, PT, R80, R65, PT ;  /* 0x000000415000720b */ /* 0x000fe40003f04000 */
[----:B------:R-:W-:Y:S02]  /*4fe0*/  @!P3 FSEL R52, R52, R81, P4 ;  /* 0x000000513434b208 */ /* 0x000fe40002000000 */
[----:B------:R-:W-:Y:S02]  /*4ff0*/  FSETP.NAN.AND P5, PT, R80, R80, PT ;  /* 0x000000505000720b */ /* 0x000fe40003fa8000 */
[----:B------:R-:W-:-:S02]  /*5000*/  FSETP.GT.AND P3, PT, R52, R61, PT ;  /* 0x0000003d3400720b */ /* 0x000fc40003f64000 */
[----:B-1----:R-:W-:-:S05]  /*5010*/  FSETP.GEU.AND P4, PT, R56, R3, PT ;  /* 0x000000033800720b */ /* 0x002fca0003f8e000 */
[----:B------:R-:W-:Y:S02]  /*5020*/  @!P0 FSEL R80, R80, R65, P5 ;  /* 0x0000004150508208 */ /* 0x000fe40002800000 */
[----:B------:R-:W-:Y:S02]  /*5030*/  FSETP.NAN.AND P5, PT, R52, R52, PT ;  /* 0x000000343400720b */ /* 0x000fe40003fa8000 */
[----:B------:R-:W-:Y:S02]  /*5040*/  FSETP.GT.AND P0, PT, R80, R66, PT ;  /* 0x000000425000720b */ /* 0x000fe40003f04000 */
[----:B------:R-:W-:Y:S02]  /*5050*/  @!P3 FSEL R52, R52, R61, P5 ;  /* 0x0000003d3434b208 */ /* 0x000fe40002800000 */
[----:B--2---:R-:W-:Y:S02]  /*5060*/  FSETP.GEU.AND P3, PT, R83, R4, PT ;  /* 0x000000045300720b */ /* 0x004fe40003f6e000 */
[----:B------:R-:W-:-:S02]  /*5070*/  FSETP.NAN.AND P5, PT, R56, R56, PT ;  /* 0x000000383800720b */ /* 0x000fc40003fa8000 */
[----:B------:R-:W-:Y:S02]  /*5080*/  FSETP.NAN.AND P6, PT, R80, R80, PT ;  /* 0x000000505000720b */ /* 0x000fe40003fc8000 */
[----:B------:R-:W-:Y:S02]  /*5090*/  @P4 FSEL R56, R56, R3, P5 ;  /* 0x0000000338384208 */ /* 0x000fe40002800000 */
[C---:B------:R-:W-:Y:S02]  /*50a0*/  FSETP.NAN.AND P5, PT, R83.reuse, R83, PT ;  /* 0x000000535300720b */ /* 0x040fe40003fa8000 */
[----:B------:R-:W-:Y:S01]  /*50b0*/  FSETP.GT.AND P4, PT, R52, R62, PT ;  /* 0x0000003e3400720b */ /* 0x000fe20003f84000 */
[----:B------:R-:W1:Y:S01]  /*50c0*/  SHFL.BFLY PT, R3, R56, 0x2, 0x1f ;  /* 0x0c401f0038037f89 */ /* 0x000e6200000e0000 */
[----:B------:R-:W-:Y:S02]  /*50d0*/  @!P0 FSEL R80, R80, R66, P6 ;  /* 0x0000004250508208 */ /* 0x000fe40003000000 */
[----:B------:R-:W-:-:S02]  /*50e0*/  @P3 FSEL R83, R83, R4, P5 ;  /* 0x0000000453533208 */ /* 0x000fc40002800000 */
[----:B------:R-:W-:Y:S02]  /*50f0*/  FSETP.GT.AND P3, PT, R80, R69, PT ;  /* 0x000000455000720b */ /* 0x000fe40003f64000 */
[C---:B------:R-:W-:Y:S01]  /*5100*/  FSETP.NAN.AND P0, PT, R52.reuse, R52, PT ;  /* 0x000000343400720b */ /* 0x040fe20003f08000 */
[----:B------:R-:W2:Y:S04]  /*5110*/  SHFL.BFLY PT, R4, R83, 0x2, 0x1f ;  /* 0x0c401f0053047f89 */ /* 0x000ea800000e0000 */
[----:B------:R-:W-:Y:S02]  /*5120*/  @!P4 FSEL R52, R52, R62, P0 ;  /* 0x0000003e3434c208 */ /* 0x000fe40000000000 */
[----:B------:R-:W-:Y:S02]  /*5130*/  FSETP.NAN.AND P4, PT, R80, R80, PT ;  /* 0x000000505000720b */ /* 0x000fe40003f88000 */
[----:B------:R-:W-:-:S02]  /*5140*/  FSETP.GT.AND P0, PT, R52, R55, PT ;  /* 0x000000373400720b */ /* 0x000fc40003f04000 */
[----:B------:R-:W-:Y:S02]  /*5150*/  @!P3 FSEL R80, R80, R69, P4 ;  /* 0x000000455050b208 */ /* 0x000fe40002000000 */
[----:B------:R-:W-:Y:S02]  /*5160*/  FSETP.NAN.AND P3, PT, R52, R52, PT ;  /* 0x000000343400720b */ /* 0x000fe40003f68000 */
[----:B------:R-:W-:Y:S02]  /*5170*/  FSETP.GT.AND P5, PT, R80, R70, PT ;  /* 0x000000465000720b */ /* 0x000fe40003fa4000 */
[----:B-1----:R-:W-:Y:S02]  /*5180*/  FSETP.GEU.AND P4, PT, R56, R3, PT ;  /* 0x000000033800720b */ /* 0x002fe40003f8e000 */
[----:B------:R-:W-:-:S03]  /*5190*/  FSETP.NAN.AND P6, PT, R80, R80, PT ;  /* 0x000000505000720b */ /* 0x000fc60003fc8000 */
[----:B------:R-:W-:Y:S02]  /*51a0*/  @!P0 FSEL R52, R52, R55, P3 ;  /* 0x0000003734348208 */ /* 0x000fe40001800000 */
[----:B--2---:R-:W-:Y:S02]  /*51b0*/  FSETP.GEU.AND P3, PT, R83, R4, PT ;  /* 0x000000045300720b */ /* 0x004fe40003f6e000 */
[----:B------:R-:W-:Y:S02]  /*51c0*/  FSETP.GT.AND P0, PT, R52, R58, PT ;  /* 0x0000003a3400720b */ /* 0x000fe40003f04000 */
[----:B------:R-:W-:Y:S02]  /*51d0*/  @!P5 FSEL R80, R80, R70, P6 ;  /* 0x000000465050d208 */ /* 0x000fe40003000000 */
[----:B------:R-:W-:-:S04]  /*51e0*/  FSETP.NAN.AND P5, PT, R56, R56, PT ;  /* 0x000000383800720b */ /* 0x000fc80003fa8000 */
[----:B------:R-:W-:Y:S02]  /*51f0*/  @P4 FSEL R56, R56, R3, P5 ;  /* 0x0000000338384208 */ /* 0x000fe40002800000 */
[C---:B------:R-:W-:Y:S01]  /*5200*/  FSETP.NAN.AND P4, PT, R83.reuse, R83, PT ;  /* 0x000000535300720b */ /* 0x040fe20003f88000 */
[----:B------:R-:W1:Y:S01]  /*5210*/  SHFL.BFLY PT, R3, R80, 0x10, 0x1f ;  /* 0x0e001f0050037f89 */ /* 0x000e6200000e0000 */
[C---:B------:R-:W-:Y:S02]  /*5220*/  FSETP.NAN.AND P5, PT, R52.reuse, R52, PT ;  /* 0x000000343400720b */ /* 0x040fe40003fa8000 */
[----:B------:R-:W-:Y:S01]  /*5230*/  @P3 FSEL R83, R83, R4, P4 ;  /* 0x0000000453533208 */ /* 0x000fe20002000000 */
[----:B0-----:R-:W0:Y:S01]  /*5240*/  SHFL.BFLY PT, R11, R56, 0x1, 0x1f ;  /* 0x0c201f00380b7f89 */ /* 0x001e2200000e0000 */
[----:B------:R-:W-:Y:S02]  /*5250*/  @!P0 FSEL R52, R52, R58, P5 ;  /* 0x0000003a34348208 */ /* 0x000fe40002800000 */
[----:B------:R-:W-:Y:S01]  /*5260*/  FSETP.NAN.AND P4, PT, R80, R80, PT ;  /* 0x000000505000720b */ /* 0x000fe20003f88000 */
[----:B------:R-:W2:Y:S01]  /*5270*/  SHFL.BFLY PT, R4, R83, 0x1, 0x1f ;  /* 0x0c201f0053047f89 */ /* 0x000ea200000e0000 */
[----:B------:R-:W-:-:S02]  /*5280*/  FSETP.NAN.AND P0, PT, R52, R52, PT ;  /* 0x000000343400720b */ /* 0x000fc40003f08000 */
[----:B------:R-:W-:Y:S01]  /*5290*/  FSETP.NAN.AND P6, PT, R56, R56, PT ;  /* 0x000000383800720b */ /* 0x000fe20003fc8000 */
[----:B------:R-:W3:Y:S01]  /*52a0*/  SHFL.BFLY PT, R9, R52, 0x10, 0x1f ;  /* 0x0e001f0034097f89 */ /* 0x000ee200000e0000 */
[----:B-1----:R-:W-:-:S07]  /*52b0*/  FSETP.GT.AND P3, PT, R80, R3, PT ;  /* 0x000000035000720b */ /* 0x002fce0003f64000 */
[----:B------:R-:W-:Y:S02]  /*52c0*/  @!P4 FSEL R80, R80, R3, P3 ;  /* 0x000000035050c208 */ /* 0x000fe40001800000 */
[----:B0-----:R-:W-:Y:S02]  /*52d0*/  FSETP.GEU.AND P5, PT, R56, R11, PT ;  /* 0x0000000b3800720b */ /* 0x001fe40003fae000 */
[----:B--2---:R-:W-:Y:S01]  /*52e0*/  FSETP.GEU.AND P3, PT, R83, R4, PT ;  /* 0x000000045300720b */ /* 0x004fe20003f6e000 */
[----:B------:R-:W0:Y:S01]  /*52f0*/  SHFL.BFLY PT, R7, R80, 0x8, 0x1f ;  /* 0x0d001f0050077f89 */ /* 0x000e2200000e0000 */
[----:B------:R-:W-:Y:S02]  /*5300*/  SHF.R.U32.HI R3, RZ, 0x5, R0 ;  /* 0x00000005ff037819 */ /* 0x000fe40000011600 */
[----:B---3--:R-:W-:-:S03]  /*5310*/  FSETP.GT.AND P4, PT, R52, R9, PT ;  /* 0x000000093400720b */ /* 0x008fc60003f84000 */
[----:B------:R-:W-:Y:S01]  /*5320*/  IMAD.SHL.U32 R3, R3, 0x4, RZ ;  /* 0x0000000403037824 */ /* 0x000fe200078e00ff */
[----:B------:R-:W-:Y:S02]  /*5330*/  @!P0 FSEL R52, R52, R9, P4 ;  /* 0x0000000934348208 */ /* 0x000fe40002000000 */
[----:B------:R-:W-:Y:S02]  /*5340*/  FSETP.NAN.AND P0, PT, R83, R83, PT ;  /* 0x000000535300720b */ /* 0x000fe40003f08000 */
[----:B------:R-:W-:Y:S01]  /*5350*/  LOP3.LUT R3, R3, 0xc, RZ, 0xe2, !PT ;  /* 0x0000000c03037812 */ /* 0x000fe200078ee2ff */
[----:B------:R-:W1:Y:S01]  /*5360*/  SHFL.BFLY PT, R9, R52, 0x8, 0x1f ;  /* 0x0d001f0034097f89 */ /* 0x000e6200000e0000 */
[----:B------:R-:W-:Y:S02]  /*5370*/  @P3 SEL R83, R83, R4, P0 ;  /* 0x0000000453533207 */ /* 0x000fe40000000000 */
[----:B------:R-:W-:Y:S02]  /*5380*/  @P5 SEL R56, R56, R11, P6 ;  /* 0x0000000b38385207 */ /* 0x000fe40003000000 */
[----:B------:R-:W-:Y:S01]  /*5390*/  ISETP.GE.AND P4, PT, R0, 0x8, PT ;  /* 0x000000080000780c */ /* 0x000fe20003f86270 */
[----:B------:R-:W-:Y:S01]  /*53a0*/  @!P2 STS [R3], R83 ;  /* 0x000000530300a388 */ /* 0x000fe20000000800 */
[----:B------:R-:W-:-:S03]  /*53b0*/  FSETP.NAN.AND P3, PT, R80, R80, PT ;  /* 0x000000505000720b */ /* 0x000fc60003f68000 */
[----:B------:R-:W-:Y:S04]  /*53c0*/  @!P2 STS [R3+0x10], R56 ;  /* 0x000010380300a388 */ /* 0x000fe80000000800 */
[----:B------:R-:W-:Y:S01]  /*53d0*/  BAR.SYNC.DEFER_BLOCKING 0x0 ;  /* 0x0000000000007b1d */ /* 0x000fe20000010000 */
[----:B0-----:R-:W-:Y:S02]  /*53e0*/  FSETP.GT.AND P0, PT, R80, R7, PT ;  /* 0x000000075000720b */ /* 0x001fe40003f04000 */
[----:B-1----:R-:W-:-:S11]  /*53f0*/  FSETP.GT.AND P5, PT, R52, R9, PT ;  /* 0x000000093400720b */ /* 0x002fd60003fa4000 */
[----:B------:R-:W-:Y:S02]  /*5400*/  @!P0 FSEL R80, R80, R7, P3 ;  /* 0x0000000750508208 */ /* 0x000fe40001800000 */
[----:B------:R-:W-:-:S03]  /*5410*/  FSETP.NAN.AND P0, PT, R52, R52, PT ;  /* 0x000000343400720b */ /* 0x000fc60003f08000 */
[----:B------:R-:W0:Y:S01]  /*5420*/  SHFL.BFLY PT, R7, R80, 0x4, 0x1f ;  /* 0x0c801f0050077f89 */ /* 0x000e2200000e0000 */
[----:B------:R-:W-:-:S03]  /*5430*/  @!P5 FSEL R52, R52, R9, P0 ;  /* 0x000000093434d208 */ /* 0x000fc60000000000 */
[----:B------:R-:W-:Y:S01]  /*5440*/  @!P4 LDS R5, [R0.X4] ;  /* 0x000000000005c984 */ /* 0x000fe20000004800 */
[----:B------:R-:W-:-:S03]  /*5450*/  FSETP.NAN.AND P5, PT, R80, R80, PT ;  /* 0x000000505000720b */ /* 0x000fc60003fa8000 */
[----:B------:R-:W1:Y:S01]  /*5460*/  SHFL.BFLY PT, R9, R52, 0x4, 0x1f ;  /* 0x0c801f0034097f89 */ /* 0x000e6200000e0000 */
[----:B0-----:R-:W-:Y:S02]  /*5470*/  FSETP.GT.AND P3, PT, R80, R7, PT ;  /* 0x000000075000720b */ /* 0x001fe40003f64000 */
[----:B-1----:R-:W-:-:S11]  /*5480*/  FSETP.GT.AND P0, PT, R52, R9, PT ;  /* 0x000000093400720b */ /* 0x002fd60003f04000 */
[----:B------:R-:W-:Y:S02]  /*5490*/  @!P3 FSEL R80, R80, R7, P5 ;  /* 0x000000075050b208 */ /* 0x000fe40002800000 */
[----:B------:R-:W-:-:S03]  /*54a0*/  FSETP.NAN.AND P3, PT, R52, R52, PT ;  /* 0x000000343400720b */ /* 0x000fc60003f68000 */
[----:B------:R-:W-:Y:S04]  /*54b0*/  SHFL.BFLY PT, R7, R80, 0x2, 0x1f ;  /* 0x0c401f0050077f89 */ /* 0x000fe800000e0000 */
[----:B------:R-:W0:Y:S01]  /*54c0*/  SHFL.BFLY PT, R4, R5, 0x2, 0x1f ;  /* 0x0c401f0005047f89 */ /* 0x000e2200000e0000 */
[----:B------:R-:W-:Y:S02]  /*54d0*/  @!P0 FSEL R52, R52, R9, P3 ;  /* 0x0000000934348208 */ /* 0x000fe40001800000 */
[C---:B------:R-:W-:Y:S02]  /*54e0*/  FSETP.NAN.AND P0, PT, R5.reuse, R5, PT ;  /* 0x000000050500720b */ /* 0x040fe40003f08000 */
[----:B------:R-:W-:Y:S01]  /*54f0*/  FSETP.NAN.AND P6, PT, R52, R52, PT ;  /* 0x000000343400720b */ /* 0x000fe20003fc8000 */
[----:B------:R-:W1:Y:S01]  /*5500*/  SHFL.BFLY PT, R9, R52, 0x2, 0x1f ;  /* 0x0c401f0034097f89 */ /* 0x000e6200000e0000 */
[----:B0-----:R-:W-:-:S04]  /*5510*/  FSETP.GEU.AND P5, PT, R5, R4, PT ;  /* 0x000000040500720b */ /* 0x001fc80003fae000 */
[C---:B------:R-:W-:Y:S02]  /*5520*/  FSEL R4, R5.reuse, R4, !P5 ;  /* 0x0000000405047208 */ /* 0x040fe40006800000 */
[C---:B------:R-:W-:Y:S02]  /*5530*/  FSETP.NAN.AND P5, PT, R80.reuse, R80, PT ;  /* 0x000000505000720b */ /* 0x040fe40003fa8000 */
[----:B------:R-:W-:Y:S02]  /*5540*/  FSEL R5, R5, R4, P0 ;  /* 0x0000000405057208 */ /* 0x000fe40000000000 */
[----:B------:R-:W-:Y:S02]  /*5550*/  FSETP.GT.AND P0, PT, R80, R7, PT ;  /* 0x000000075000720b */ /* 0x000fe40003f04000 */
[----:B-1----:R-:W-:Y:S01]  /*5560*/  FSETP.GT.AND P3, PT, R52, R9, PT ;  /* 0x000000093400720b */ /* 0x002fe20003f64000 */
[----:B------:R-:W0:Y:S10]  /*5570*/  SHFL.BFLY PT, R4, R5, 0x1, 0x1f ;  /* 0x0c201f0005047f89 */ /* 0x000e3400000e0000 */
[----:B------:R-:W-:-:S02]  /*5580*/  @!P0 FSEL R80, R80, R7, P5 ;  /* 0x0000000750508208 */ /* 0x000fc40002800000 */
[----:B------:R-:W-:Y:S02]  /*5590*/  LOP3.LUT P0, RZ, R0, 0x3, RZ, 0xc0, !PT ;  /* 0x0000000300ff7812 */ /* 0x000fe4000780c0ff */
[----:B------:R-:W-:Y:S02]  /*55a0*/  @!P3 FSEL R52, R52, R9, P6 ;  /* 0x000000093434b208 */ /* 0x000fe40003000000 */
[----:B------:R-:W-:Y:S01]  /*55b0*/  ISETP.LT.AND P0, PT, R0, 0x8, !P0 ;  /* 0x000000080000780c */ /* 0x000fe20004701270 */
[----:B------:R-:W1:Y:S01]  /*55c0*/  SHFL.BFLY PT, R9, R80, 0x1, 0x1f ;  /* 0x0c201f0050097f89 */ /* 0x000e6200000e0000 */
[C---:B------:R-:W-:Y:S02]  /*55d0*/  FSETP.NAN.AND P3, PT, R5.reuse, R5, PT ;  /* 0x000000050500720b */ /* 0x040fe40003f68000 */
[----:B------:R-:W-:Y:S01]  /*55e0*/  FSETP.NAN.AND P6, PT, R80, R80, PT ;  /* 0x000000505000720b */ /* 0x000fe20003fc8000 */
[----:B------:R-:W2:Y:S01]  /*55f0*/  SHFL.BFLY PT, R11, R52, 0x1, 0x1f ;  /* 0x0c201f00340b7f89 */ /* 0x000ea200000e0000 */
[----:B0-----:R-:W-:-:S13]  /*5600*/  FSETP.GEU.AND P5, PT, R5, R4, PT ;  /* 0x000000040500720b */ /* 0x001fda0003fae000 */
[----:B------:R-:W-:Y:S02]  /*5610*/  @P5 SEL R5, R5, R4, P3 ;  /* 0x0000000405055207 */ /* 0x000fe40001800000 */
[----:B-1----:R-:W-:-:S03]  /*5620*/  FSETP.GT.AND P5, PT, R80, R9, PT ;  /* 0x000000095000720b */ /* 0x002fc60003fa4000 */
[----:B------:R-:W-:Y:S04]  /*5630*/  @P0 STS [R0.X4], R5 ;  /* 0x0000000500000388 */ /* 0x000fe80000004800 */
[----:B------:R-:W-:Y:S01]  /*5640*/  BAR.SYNC.DEFER_BLOCKING 0x0 ;  /* 0x0000000000007b1d */ /* 0x000fe20000010000 */
[----:B--2---:R-:W-:-:S05]  /*5650*/  FSETP.GT.AND P3, PT, R52, R11, PT ;  /* 0x0000000b3400720b */ /* 0x004fca0003f64000 */
[----:B------:R-:W-:Y:S02]  /*5660*/  @!P5 SEL R80, R80, R9, P6 ;  /* 0x000000095050d207 */ /* 0x000fe40003000000 */
[----:B------:R-:W-:-:S06]  /*5670*/  FSETP.NAN.AND P5, PT, R52, R52, PT ;  /* 0x000000343400720b */ /* 0x000fcc0003fa8000 */
[----:B------:R-:W-:Y:S01]  /*5680*/  @!P3 SEL R52, R52, R11, P5 ;  /* 0x0000000b3434b207 */ /* 0x000fe20002800000 */
[----:B------:R-:W-:Y:S04]  /*5690*/  LDS R6, [RZ] ;  /* 0x00000000ff067984 */ /* 0x000fe80000000800 */
[----:B------:R-:W0:Y:S04]  /*56a0*/  LDS R7, [0x10] ;  /* 0x00001000ff077984 */ /* 0x000e280000000800 */
[----:B------:R-:W-:Y:S06]  /*56b0*/  BAR.SYNC.DEFER_BLOCKING 0x0 ;  /* 0x0000000000007b1d */ /* 0x000fec0000010000 */
[----:B0-----:R-:W-:Y:S04]  /*56c0*/  STS.64 [RZ], R6 ;  /* 0x00000006ff007388 */ /* 0x001fe80000000a00 */
[----:B------:R-:W-:Y:S06]  /*56d0*/  BAR.SYNC.DEFER_BLOCKING 0x0 ;  /* 0x0000000000007b1d */ /* 0x000fec0000010000 */
[----:B------:R-:W-:Y:S04]  /*56e0*/  LDS R4, [R12.X4] ;  /* 0x000000000c047984 */ /* 0x000fe80000004800 */
[----:B------:R-:W-:Y:S06]  /*56f0*/  BAR.SYNC.DEFER_BLOCKING 0x0 ;  /* 0x0000000000007b1d */ /* 0x000fec0000010000 */
[----:B------:R-:W-:Y:S04]  /*5700*/  @!P2 STS [R3], R80 ;  /* 0x000000500300a388 */ /* 0x000fe80000000800 */
[----:B------:R-:W-:Y:S04]  /*5710*/  @!P2 STS [R3+0x10], R52 ;  /* 0x000010340300a388 */ /* 0x000fe80000000800 */
[----:B------:R-:W-:Y:S06]  /*5720*/  BAR.SYNC.DEFER_BLOCKING 0x0 ;  /* 0x0000000000007b1d */ /* 0x000fec0000010000 */
[----:B------:R-:W0:Y:S04]  /*5730*/  @!P4 LDS R8, [R0.X4] ;  /* 0x000000000008c984 */ /* 0x000e280000004800 */
[----:B0-----:R-:W0:Y:S01]  /*5740*/  SHFL.BFLY PT, R5, R8, 0x2, 0x1f ;  /* 0x0c401f0008057f89 */ /* 0x001e2200000e0000 */
[----:B------:R-:W-:-:S02]  /*5750*/  FSETP.NAN.AND P3, PT, R8, R8, PT ;  /* 0x000000080800720b */ /* 0x000fc40003f68000 */
[----:B0-----:R-:W-:-:S04]  /*5760*/  FSETP.GT.AND P2, PT, R8, R5, PT ;  /* 0x000000050800720b */ /* 0x001fc80003f44000 */
[----:B------:R-:W-:-:S04]  /*5770*/  FSEL R5, R8, R5, P2 ;  /* 0x0000000508057208 */ /* 0x000fc80001000000 */
[----:B------:R-:W-:-:S04]  /*5780*/  FSEL R5, R8, R5, P3 ;  /* 0x0000000508057208 */ /* 0x000fc80001800000 */
[C---:B------:R-:W-:Y:S01]  /*5790*/  FSETP.NAN.AND P3, PT, R5.reuse, R5, PT ;  /* 0x000000050500720b */ /* 0x040fe20003f68000 */
[----:B------:R-:W0:Y:S02]  /*57a0*/  SHFL.BFLY PT, R10, R5, 0x1, 0x1f ;  /* 0x0c201f00050a7f89 */ /* 0x000e2400000e0000 */
[----:B0-----:R-:W-:-:S13]  /*57b0*/  FSETP.GT.AND P2, PT, R5, R10, PT ;  /* 0x0000000a0500720b */ /* 0x001fda0003f44000 */
[----:B------:R-:W-:Y:S02]  /*57c0*/  @!P2 SEL R5, R5, R10, P3 ;  /* 0x0000000a0505a207 */ /* 0x000fe40001800000 */
[----:B------:R-:W-:-:S03]  /*57d0*/  FSETP.GE.AND P2, PT, R7, RZ, PT ;  /* 0x000000ff0700720b */ /* 0x000fc60003f46000 */
[----:B------:R-:W-:Y:S04]  /*57e0*/  @P0 STS [R0.X4], R5 ;  /* 0x0000000500000388 */ /* 0x000fe80000004800 */
[----:B------:R-:W-:Y:S01]  /*57f0*/  BAR.SYNC.DEFER_BLOCKING 0x0 ;  /* 0x0000000000007b1d */ /* 0x000fe20000010000 */
[C---:B------:R-:W-:Y:S02]  /*5800*/  FSETP.GE.AND P0, PT, R6.reuse, RZ, PT ;  /* 0x000000ff0600720b */ /* 0x040fe40003f06000 */
[----:B------:R-:W-:Y:S02]  /*5810*/  FSEL R7, R7, RZ, !P2 ;  /* 0x000000ff07077208 */ /* 0x000fe40005000000 */
[----:B------:R-:W-:-:S03]  /*5820*/  FSEL R6, R6, RZ, !P0 ;  /* 0x000000ff06067208 */ /* 0x000fc60004000000 */
[----:B------:R-:W-:Y:S02]  /*5830*/  FADD R7, RZ, -R7 ;  /* 0x80000007ff077221 */ /* 0x000fe40000000000 */
[----:B------:R-:W-:-:S03]  /*5840*/  FADD R6, RZ, -R6 ;  /* 0x80000006ff067221 */ /* 0x000fc60000000000 */
[----:B------:R-:W-:Y:S02]  /*5850*/  FSETP.NAN.AND P3, PT, R7, R7, PT ;  /* 0x000000070700720b */ /* 0x000fe40003f68000 */
[----:B------:R-:W-:Y:S01]  /*5860*/  FSETP.NAN.AND P2, PT, R6, R6, PT ;  /* 0x000000060600720b */ /* 0x000fe20003f48000 */
[----:B------:R-:W0:Y:S04]  /*5870*/  LDS R8, [RZ] ;  /* 0x00000000ff087984 */ /* 0x000e280000000800 */
[----:B------:R-:W1:Y:S04]  /*5880*/  LDS R9, [0x10] ;  /* 0x00001000ff097984 */ /* 0x000e680000000800 */
[----:B------:R-:W-:Y:S01]  /*5890*/  BAR.SYNC.DEFER_BLOCKING 0x0 ;  /* 0x0000000000007b1d */ /* 0x000fe20000010000 */
[----:B0-----:R-:W-:-:S04]  /*58a0*/  FSETP.GTU.AND P0, PT, R8, RZ, PT ;  /* 0x000000ff0800720b */ /* 0x001fc80003f0c000 */
[----:B------:R-:W-:Y:S01]  /*58b0*/  FSEL R3, R8, RZ, P0 ;  /* 0x000000ff08037208 */ /* 0x000fe20000000000 */
[----:B-1----:R0:W-:Y:S04]  /*58c0*/  STS.64 [RZ], R8 ;  /* 0x00000008ff007388 */ /* 0x0021e80000000a00 */
[----:B------:R-:W-:Y:S01]  /*58d0*/  BAR.SYNC.DEFER_BLOCKING 0x0 ;  /* 0x0000000000007b1d */ /* 0x000fe20000010000 */
[C---:B------:R-:W-:Y:S02]  /*58e0*/  FSETP.GTU.AND P4, PT, R9.reuse, RZ, PT ;  /* 0x000000ff0900720b */ /* 0x040fe40003f8c000 */
[----:B------:R-:W-:Y:S02]  /*58f0*/  FSETP.GT.AND P0, PT, R6, R3, PT ;  /* 0x000000030600720b */ /* 0x000fe40003f04000 */
[----:B------:R-:W-:Y:S01]  /*5900*/  FSEL R10, R9, RZ, P4 ;  /* 0x000000ff090a7208 */ /* 0x000fe20002000000 */
[----:B0-----:R-:W-:Y:S01]  /*5910*/  IMAD.WIDE R8, R74, R85, c[0x0][0x190] ;  /* 0x000064004a087625 */ /* 0x001fe200078e0255 */
[----:B------:R-:W-:-:S02]  /*5920*/  @!P2 FSEL R6, R6, R3, P0 ;  /* 0x000000030606a208 */ /* 0x000fc40000000000 */
[----:B------:R-:W-:-:S03]  /*5930*/  FSETP.GT.AND P0, PT, R7, R10, PT ;  /* 0x0000000a0700720b */ /* 0x000fc60003f04000 */
[----:B------:R-:W-:Y:S01]  /*5940*/  FMUL R11, R6, 0.0078740157186985015869 ;  /* 0x3c010204060b7820 */ /* 0x000fe20000400000 */
[----:B------:R-:W-:-:S04]  /*5950*/  @!P3 FSEL R7, R7, R10, P0 ;  /* 0x0000000a0707b208 */ /* 0x000fc80000000000 */
[----:B------:R-:W-:Y:S01]  /*5960*/  FSETP.GT.AND P0, PT, R11, 9.9999997473787516356e-06, PT ;  /* 0x3727c5ac0b00780b */ /* 0x000fe20003f04000 */
[----:B------:R-:W-:Y:S01]  /*5970*/  FMUL R10, R7, 0.0078740157186985015869 ;  /* 0x3c010204070a7820 */ /* 0x000fe20000400000 */
[----:B------:R-:W-:Y:S01]  /*5980*/  FSETP.NAN.AND P2, PT, R11, R11, PT ;  /* 0x0000000b0b00720b */ /* 0x000fe20003f48000 */
[----:B------:R-:W-:-:S03]  /*5990*/  IMAD.WIDE R6, R74, R85, c[0x0][0x188] ;  /* 0x000062004a067625 */ /* 0x000fc600078e0255 */
[C---:B------:R-:W-:Y:S01]  /*59a0*/  FSETP.GT.AND P3, PT, R10.reuse, 9.9999997473787516356e-06, PT ;  /* 0x3727c5ac0a00780b */ /* 0x040fe20003f64000 */
[----:B------:R-:W0:Y:S06]  /*59b0*/  LDS R3, [R12.X4] ;  /* 0x000000000c037984 */ /* 0x000e2c0000004800 */
[----:B------:R-:W-:Y:S02]  /*59c0*/  @!P0 FSEL R11, R11, 9.9999997473787516356e-06, P2 ;  /* 0x3727c5ac0b0b8808 */ /* 0x000fe40001000000 */
[----:B------:R-:W-:Y:S02]  /*59d0*/  FSETP.NAN.AND P0, PT, R10, R10, PT ;  /* 0x0000000a0a00720b */ /* 0x000fe40003f08000 */
[----:B------:R-:W-:-:S02]  /*59e0*/  FSETP.GT.AND P2, PT, |R11|, 8.50705917302346158658e+37, PT ;  /* 0x7e8000000b00780b */ /* 0x000fc40003f44200 */
[----:B------:R-:W-:Y:S02]  /*59f0*/  @!P3 FSEL R10, R10, 9.9999997473787516356e-06, P0 ;  /* 0x3727c5ac0a0ab808 */ /* 0x000fe40000000000 */
[----:B------:R-:W-:Y:S02]  /*5a00*/  FSETP.GEU.AND P4, PT, |R11|, 1.175494350822287508e-38, PT ;  /* 0x008000000b00780b */ /* 0x000fe40003f8e200 */
[C---:B------:R-:W-:Y:S02]  /*5a10*/  FSETP.GT.AND P3, PT, |R10|.reuse, 8.50705917302346158658e+37, PT ;  /* 0x7e8000000a00780b */ /* 0x040fe40003f64200 */
[----:B------:R-:W-:Y:S02]  /*5a20*/  FSETP.GEU.AND P5, PT, |R10|, 1.175494350822287508e-38, PT ;  /* 0x008000000a00780b */ /* 0x000fe40003fae200 */
[----:B------:R-:W-:Y:S02]  /*5a30*/  LOP3.LUT P0, RZ, R0, 0x7e, RZ, 0xc0, !PT ;  /* 0x0000007e00ff7812 */ /* 0x000fe4000780c0ff */
[----:B------:R-:W-:Y:S01]  /*5a40*/  FSEL R0, R13, 1, P2 ;  /* 0x3f8000000d007808 */ /* 0x000fe20001000000 */
[----:B------:R-:W-:Y:S01]  /*5a50*/  @P2 FMUL R11, R11, 0.25 ;  /* 0x3e8000000b0b2820 */ /* 0x000fe20000400000 */
[----:B------:R-:W-:-:S02]  /*5a60*/  ISETP.LT.AND P0, PT, R74, 0x1010, !P0 ;  /* 0x000010104a00780c */ /* 0x000fc40004701270 */
[----:B------:R-:W-:Y:S01]  /*5a70*/  FSEL R13, R13, 1, P3 ;  /* 0x3f8000000d0d7808 */ /* 0x000fe20001800000 */
[----:B------:R-:W-:Y:S01]  /*5a80*/  @!P4 FMUL R11, R11, 16777216 ;  /* 0x4b8000000b0bc820 */ /* 0x000fe20000400000 */
[----:B------:R-:W-:Y:S01]  /*5a90*/  @!P4 FMUL R0, R0, 16777216 ;  /* 0x4b8000000000c820 */ /* 0x000fe20000400000 */
[----:B------:R-:W-:Y:S02]  /*5aa0*/  @P3 FMUL R10, R10, 0.25 ;  /* 0x3e8000000a0a3820 */ /* 0x000fe40000400000 */
[----:B------:R-:W-:Y:S02]  /*5ab0*/  @!P5 FMUL R13, R13, 16777216 ;  /* 0x4b8000000d0dd820 */ /* 0x000fe40000400000 */
[----:B------:R-:W-:Y:S01]  /*5ac0*/  @!P5 FMUL R10, R10, 16777216 ;  /* 0x4b8000000a0ad820 */ /* 0x000fe20000400000 */
[----:B------:R-:W1:Y:S01]  /*5ad0*/  MUFU.RCP R11, R11 ;  /* 0x0000000b000b7308 */ /* 0x000e620000001000 */
[----:B0-----:R-:W-:Y:S01]  /*5ae0*/  F2FP.BF16.PACK_AB R3, R3, R4 ;  /* 0x000000040303723e */ /* 0x001fe200000010ff */
[----:B------:R-:W-:-:S06]  /*5af0*/  IMAD.WIDE R4, R74, R85, c[0x0][0x180] ;  /* 0x000060004a047625 */ /* 0x000fcc00078e0255 */
[----:B------:R-:W0:Y:S01]  /*5b00*/  MUFU.RCP R10, R10 ;  /* 0x0000000a000a7308 */ /* 0x000e220000001000 */
[C---:B------:R-:W-:Y:S02]  /*5b10*/  PRMT R15, R3.reuse, 0x7632, R15 ;  /* 0x00007632030f7816 */ /* 0x040fe4000000000f */
[C---:B------:R-:W-:Y:S01]  /*5b20*/  PRMT R17, R3.reuse, 0x7610, R17 ;  /* 0x0000761003117816 */ /* 0x040fe20000000011 */
[----:B------:R2:W-:Y:S01]  /*5b30*/  @P0 STG.E.U16 [R4.64], R3 ;  /* 0x0000000304000986 */ /* 0x0005e2000c101504 */
[----:B------:R-:W-:Y:S01]  /*5b40*/  PRMT R37, R3, 0x7632, R37 ;  /* 0x0000763203257816 */ /* 0x000fe20000000025 */
[----:B-1----:R-:W-:Y:S02]  /*5b50*/  FMUL R18, R11, R0 ;  /* 0x000000000b127220 */ /* 0x002fe40000400000 */
[----:B------:R1:W-:Y:S01]  /*5b60*/  @P0 STG.E.U16 [R6.64], R15 ;  /* 0x0000000f06000986 */ /* 0x0003e2000c101504 */
[----:B------:R-:W-:-:S03]  /*5b70*/  IMAD.MOV.U32 R0, RZ, RZ, -0x1 ;  /* 0xffffffffff007424 */ /* 0x000fc600078e00ff */
[----:B------:R3:W-:Y:S01]  /*5b80*/  @P0 STG.E.U16 [R8.64], R17 ;  /* 0x0000001108000986 */ /* 0x0007e2000c101504 */
[----:B0-----:R-:W-:Y:S01]  /*5b90*/  FMUL R19, R10, R13 ;  /* 0x0000000d0a137220 */ /* 0x001fe20000400000 */
[CC--:B------:R-:W-:Y:S01]  /*5ba0*/  IMAD.WIDE R10, R74.reuse, R85.reuse, c[0x0][0x198] ;  /* 0x000066004a0a7625 */ /* 0x0c0fe200078e0255 */
[C---:B--2---:R-:W-:Y:S02]  /*5bb0*/  PRMT R5, R3.reuse, 0x7632, R5 ;  /* 0x0000763203057816 */ /* 0x044fe40000000005 */
[C---:B------:R-:W-:Y:S01]  /*5bc0*/  PRMT R4, R3.reuse, 0x7632, R4 ;  /* 0x0000763203047816 */ /* 0x040fe20000000004 */
[CC--:B------:R-:W-:Y:S01]  /*5bd0*/  IMAD.WIDE R12, R74.reuse, R85.reuse, c[0x0][0x1a0] ;  /* 0x000068004a0c7625 */ /* 0x0c0fe200078e0255 */
[C---:B-1----:R-:W-:Y:S01]  /*5be0*/  PRMT R7, R3.reuse, 0x7610, R7 ;  /* 0x0000761003077816 */ /* 0x042fe20000000007 */
[----:B------:R0:W-:Y:S01]  /*5bf0*/  @P0 STG.E.U16 [R10.64], R5 ;  /* 0x000000050a000986 */ /* 0x0001e2000c101504 */
[----:B------:R-:W-:Y:S01]  /*5c00*/  PRMT R6, R3, 0x7610, R6 ;  /* 0x0000761003067816 */ /* 0x000fe20000000006 */
[----:B------:R-:W-:-:S02]  /*5c10*/  IMAD.WIDE R14, R74, R85, c[0x0][0x1a8] ;  /* 0x00006a004a0e7625 */ /* 0x000fc400078e0255 */
[----:B------:R0:W-:Y:S02]  /*5c20*/  @P0 STG.E.U16 [R12.64], R7 ;  /* 0x000000070c000986 */ /* 0x0001e4000c101504 */
[CC--:B---3--:R-:W-:Y:S02]  /*5c30*/  IMAD.WIDE R16, R74.reuse, R85.reuse, c[0x0][0x1b0] ;  /* 0x00006c004a107625 */ /* 0x0c8fe400078e0255 */
[----:B------:R0:W-:Y:S02]  /*5c40*/  @P0 STG.E.U16 [R14.64], R4 ;  /* 0x000000040e000986 */ /* 0x0001e4000c101504 */
[----:B------:R-:W-:Y:S02]  /*5c50*/  IMAD.WIDE R74, R74, R85, c[0x0][0x1b8] ;  /* 0x00006e004a4a7625 */ /* 0x000fe400078e0255 */
[----:B------:R0:W-:Y:S02]  /*5c60*/  @P0 STG.E.U16 [R16.64], R6 ;  /* 0x0000000610000986 */ /* 0x0001e4000c101504 */
[----:B------:R-:W-:-:S02]  /*5c70*/  IMAD.MOV.U32 R3, RZ, RZ, -0x400 ;  /* 0xfffffc00ff037424 */ /* 0x000fc400078e00ff */
[----:B------:R0:W-:Y:S04]  /*5c80*/  @P0 STG.E.U16 [R74.64], R37 ;  /* 0x000000254a000986 */ /* 0x0001e8000c101504 */
[----:B------:R-:W-:Y:S06]  /*5c90*/  BAR.SYNC.DEFER_BLOCKING 0x0 ;  /* 0x0000000000007b1d */ /* 0x000fec0000010000 */
[----:B------:R0:W-:Y:S04]  /*5ca0*/  STS [RZ], R18 ;  /* 0x00000012ff007388 */ /* 0x0001e80000000800 */
[----:B------:R0:W-:Y:S04]  /*5cb0*/  STS [0x8], R19 ;  /* 0x00000813ff007388 */ /* 0x0001e80000000800 */
[----:B------:R-:W-:Y:S06]  /*5cc0*/  BAR.SYNC.DEFER_BLOCKING 0x0 ;  /* 0x0000000000007b1d */ /* 0x000fec0000010000 */
[----:B0-----:R-:W1:Y:S02]  /*5cd0*/  LDS R48, [R48] ;  /* 0x0000000030307984 */ /* 0x001e640000000800 */
.L_x_5:
[----:B0-----:R-:W-:Y:S01]  /*5ce0*/  IMAD.IADD R16, R2, 0x1, R3 ;  /* 0x0000000102107824 */ /* 0x001fe200078e0203 */
[----:B------:R-:W-:Y:S01]  /*5cf0*/  CS2R R8, SRZ ;  /* 0x0000000000087805 */ /* 0x000fe2000001ff00 */
[----:B------:R-:W-:Y:S01]  /*5d00*/  IMAD.MOV.U32 R17, RZ, RZ, 0x2 ;  /* 0x00000002ff117424 */ /* 0x000fe200078e00ff */
[----:B------:R-:W-:-:S02]  /*5d10*/  CS2R R10, SRZ ;  /* 0x00000000000a7805 */ /* 0x000fc4000001ff00 */
[----:B------:R-:W-:-:S05]  /*5d20*/  IADD3 R12, R16, 0x400, RZ ;  /* 0x00000400100c7810 */ /* 0x000fca0007ffe0ff */
[----:B------:R-:W-:-:S05]  /*5d30*/  IMAD.WIDE R14, R12, R17, c[0x0][0x178] ;  /* 0x00005e000c0e7625 */ /* 0x000fca00078e0211 */
[----:B------:R-:W2:Y:S01]  /*5d40*/  @!P1 LDG.E.EF.128 R8, [R14.64] ;  /* 0x000000040e089981 */ /* 0x000ea2000c0e1d00 */
[----:B------:R-:W-:Y:S01]  /*5d50*/  IADD3 R16, R16, 0x408, RZ ;  /* 0x0000040810107810 */ /* 0x000fe20007ffe0ff */
[----:B------:R-:W-:Y:S01]  /*5d60*/  CS2R R4, SRZ ;  /* 0x0000000000047805 */ /* 0x000fe2000001ff00 */
[----:B------:R-:W-:-:S03]  /*5d70*/  CS2R R6, SRZ ;  /* 0x0000000000067805 */ /* 0x000fc6000001ff00 */
[----:B------:R-:W-:-:S05]  /*5d80*/  IMAD.WIDE R16, R16, R17, c[0x0][0x178] ;  /* 0x00005e0010107625 */ /* 0x000fca00078e0211 */
[----:B------:R0:W3:Y:S01]  /*5d90*/  @!P1 LDG.E.EF.128 R4, [R16.64] ;  /* 0x0000000410049981 */ /* 0x0000e2000c0e1d00 */
[C---:B--2---:R-:W-:Y:S01]  /*5da0*/  IMAD.U32 R13, R8.reuse, 0x10000, RZ ;  /* 0x00010000080d7824 */ /* 0x044fe200078e00ff */
[----:B------:R-:W-:Y:S01]  /*5db0*/  PRMT R8, R8, 0x7632, R8 ;  /* 0x0000763208087816 */ /* 0x000fe20000000008 */
[C---:B------:R-:W-:Y:S01]  /*5dc0*/  IMAD.U32 R15, R10.reuse, 0x10000, RZ ;  /* 0x000100000a0f7824 */ /* 0x040fe200078e00ff */
[----:B------:R-:W-:Y:S01]  /*5dd0*/  PRMT R10, R10, 0x7632, R10 ;  /* 0x000076320a0a7816 */ /* 0x000fe2000000000a */
[C---:B-1----:R-:W-:Y:S01]  /*5de0*/  FMUL R18, R48.reuse, R13 ;  /* 0x0000000d30127220 */ /* 0x042fe20000400000 */
[C---:B------:R-:W-:Y:S01]  /*5df0*/  IMAD.U32 R13, R9.reuse, 0x10000, RZ ;  /* 0x00010000090d7824 */ /* 0x040fe200078e00ff */
[C---:B------:R-:W-:Y:S01]  /*5e00*/  FMUL R19, R48.reuse, R15 ;  /* 0x0000000f30137220 */ /* 0x040fe20000400000 */
[----:B------:R-:W-:Y:S02]  /*5e10*/  PRMT R9, R9, 0x7632, R9 ;  /* 0x0000763209097816 */ /* 0x000fe40000000009 */
[C---:B------:R-:W-:Y:S01]  /*5e20*/  FMUL R14, R48.reuse, R13 ;  /* 0x0000000d300e7220 */ /* 0x040fe20000400000 */
[----:B------:R-:W-:Y:S01]  /*5e30*/  IMAD.U32 R13, R11, 0x10000, RZ ;  /* 0x000100000b0d7824 */ /* 0x000fe200078e00ff */
[----:B------:R-:W1:Y:S01]  /*5e40*/  FRND R18, R18 ;  /* 0x0000001200127307 */ /* 0x000e620000201000 */
[----:B------:R-:W-:Y:S01]  /*5e50*/  IMAD.U32 R9, R9, 0x10000, RZ ;  /* 0x0001000009097824 */ /* 0x000fe200078e00ff */
[----:B------:R-:W-:Y:S01]  /*5e60*/  PRMT R11, R11, 0x7632, R11 ;  /* 0x000076320b0b7816 */ /* 0x000fe2000000000b */
[----:B0-----:R-:W-:Y:S01]  /*5e70*/  FMUL R16, R48, R13 ;  /* 0x0000000d30107220 */ /* 0x001fe20000400000 */
[C---:B---3--:R-:W-:Y:S01]  /*5e80*/  IMAD.U32 R13, R5.reuse, 0x10000, RZ ;  /* 0x00010000050d7824 */ /* 0x048fe200078e00ff */
[----:B------:R-:W-:Y:S01]  /*5e90*/  PRMT R5, R5, 0x7632, R5 ;  /* 0x0000763205057816 */ /* 0x000fe20000000005 */
[C---:B------:R-:W-:Y:S01]  /*5ea0*/  IMAD.U32 R15, R4.reuse, 0x10000, RZ ;  /* 0x00010000040f7824 */ /* 0x040fe200078e00ff */
[----:B------:R-:W-:Y:S01]  /*5eb0*/  PRMT R4, R4, 0x7632, R4 ;  /* 0x0000763204047816 */ /* 0x000fe20000000004 */
[----:B------:R0:W2:Y:S01]  /*5ec0*/  FRND R20, R14 ;  /* 0x0000000e00147307 */ /* 0x0000a20000201000 */
[----:B------:R-:W-:Y:S01]  /*5ed0*/  IMAD.U32 R11, R11, 0x10000, RZ ;  /* 0x000100000b0b7824 */ /* 0x000fe200078e00ff */
[----:B------:R-:W-:Y:S01]  /*5ee0*/  FMUL R17, R48, R15 ;  /* 0x0000000f30117220 */ /* 0x000fe20000400000 */
[C---:B------:R-:W-:Y:S01]  /*5ef0*/  IMAD.U32 R15, R6.reuse, 0x10000, RZ ;  /* 0x00010000060f7824 */ /* 0x040fe200078e00ff */
[----:B------:R-:W-:Y:S01]  /*5f00*/  PRMT R6, R6, 0x7632, R6 ;  /* 0x0000763206067816 */ /* 0x000fe20000000006 */
[C---:B------:R-:W-:Y:S01]  /*5f10*/  FMUL R11, R48.reuse, R11 ;  /* 0x0000000b300b7220 */ /* 0x040fe20000400000 */
[----:B------:R-:W-:Y:S01]  /*5f20*/  IMAD.U32 R5, R5, 0x10000, RZ ;  /* 0x0001000005057824 */ /* 0x000fe200078e00ff */
[C---:B------:R-:W-:Y:S01]  /*5f30*/  FMUL R15, R48.reuse, R15 ;  /* 0x0000000f300f7220 */ /* 0x040fe20000400000 */
[----:B------:R3:W4:Y:S01]  /*5f40*/  FRND R21, R16 ;  /* 0x0000001000157307 */ /* 0x0007220000201000 */
[----:B0-----:R-:W-:Y:S01]  /*5f50*/  FMUL R14, R48, R13 ;  /* 0x0000000d300e7220 */ /* 0x001fe20000400000 */
[----:B------:R-:W-:Y:S01]  /*5f60*/  IMAD.U32 R13, R7, 0x10000, RZ ;  /* 0x00010000070d7824 */ /* 0x000fe200078e00ff */
[----:B-1----:R-:W-:-:S02]  /*5f70*/  FSETP.GT.AND P2, PT, R18, -127, PT ;  /* 0xc2fe00001200780b */ /* 0x002fc40003f44000 */
[----:B------:R-:W-:Y:S02]  /*5f80*/  FSETP.NAN.AND P3, PT, R18, R18, PT ;  /* 0x000000121200720b */ /* 0x000fe40003f68000 */
[----:B------:R-:W-:Y:S01]  /*5f90*/  PRMT R7, R7, 0x7632, R7 ;  /* 0x0000763207077816 */ /* 0x000fe20000000007 */
[----:B------:R-:W0:Y:S01]  /*5fa0*/  FRND R19, R19 ;  /* 0x0000001300137307 */ /* 0x000e220000201000 */
[----:B---3--:R-:W-:Y:S01]  /*5fb0*/  FMUL R16, R48, R13 ;  /* 0x0000000d30107220 */ /* 0x008fe20000400000 */
[----:B------:R-:W-:Y:S01]  /*5fc0*/  IMAD.U32 R13, R8, 0x10000, RZ ;  /* 0x00010000080d7824 */ /* 0x000fe200078e00ff */
[----:B------:R-:W-:Y:S01]  /*5fd0*/  FMUL R8, R48, R9 ;  /* 0x0000000930087220 */ /* 0x000fe20000400000 */
[----:B--2---:R-:W-:Y:S01]  /*5fe0*/  FSETP.GT.AND P4, PT, R20, -127, PT ;  /* 0xc2fe00001400780b */ /* 0x004fe20003f84000 */
[----:B------:R-:W-:Y:S01]  /*5ff0*/  IMAD.U32 R9, R10, 0x10000, RZ ;  /* 0x000100000a097824 */ /* 0x000fe200078e00ff */
[----:B------:R-:W-:Y:S01]  /*6000*/  FMUL R13, R48, R13 ;  /* 0x0000000d300d7220 */ /* 0x000fe20000400000 */
[----:B------:R-:W-:Y:S01]  /*6010*/  IMAD.U32 R7, R7, 0x10000, RZ ;  /* 0x0001000007077824 */ /* 0x000fe200078e00ff */
[----:B------:R-:W-:Y:S01]  /*6020*/  @!P2 FSEL R18, R18, -127, P3 ;  /* 0xc2fe00001212a808 */ /* 0x000fe20001800000 */
[----:B------:R-:W-:Y:S01]  /*6030*/  FRND R8, R8 ;  /* 0x0000000800087307 */ /* 0x000fe20000201000 */
[----:B------:R-:W-:Y:S01]  /*6040*/  FSETP.NAN.AND P2, PT, R20, R20, PT ;  /* 0x000000141400720b */ /* 0x000fe20003f48000 */
[----:B------:R-:W-:Y:S01]  /*6050*/  FMUL R10, R48, R9 ;  /* 0x00000009300a7220 */ /* 0x000fe20000400000 */
[----:B----4-:R-:W-:Y:S01]  /*6060*/  FSETP.GT.AND P3, PT, R21, -127, PT ;  /* 0xc2fe00001500780b */ /* 0x010fe20003f64000 */
[----:B------:R-:W-:Y:S01]  /*6070*/  IMAD.U32 R9, R4, 0x10000, RZ ;  /* 0x0001000004097824 */ /* 0x000fe200078e00ff */
[----:B------:R-:W-:Y:S01]  /*6080*/  FMUL R4, R48, R5 ;  /* 0x0000000530047220 */ /* 0x000fe20000400000 */
[----:B------:R-:W-:Y:S01]  /*6090*/  IMAD.U32 R5, R6, 0x10000, RZ ;  /* 0x0001000006057824 */ /* 0x000fe200078e00ff */
[C---:B0-----:R-:W-:Y:S01]  /*60a0*/  FSETP.GT.AND P0, PT, R19.reuse, -127, PT ;  /* 0xc2fe00001300780b */ /* 0x041fe20003f04000 */
[----:B------:R-:W0:Y:S01]  /*60b0*/  FRND R13, R13 ;  /* 0x0000000d000d7307 */ /* 0x000e220000201000 */
[----:B------:R-:W-:Y:S01]  /*60c0*/  @!P4 FSEL R20, R20, -127, P2 ;  /* 0xc2fe00001414c808 */ /* 0x000fe20001000000 */
[C---:B------:R-:W-:Y:S01]  /*60d0*/  FMUL R9, R48.reuse, R9 ;  /* 0x0000000930097220 */ /* 0x040fe20000400000 */
[----:B------:R-:W-:Y:S01]  /*60e0*/  FSETP.NAN.AND P2, PT, R19, R19, PT ;  /* 0x000000131300720b */ /* 0x000fe20003f48000 */
[----:B------:R-:W-:Y:S01]  /*60f0*/  FMUL R5, R48, R5 ;  /* 0x0000000530057220 */ /* 0x000fe20000400000 */
[----:B------:R-:W-:Y:S01]  /*6100*/  FSETP.GEU.AND P4, PT, R18, 127, PT ;  /* 0x42fe00001200780b */ /* 0x000fe20003f8e000 */
[----:B------:R-:W-:-:S02]  /*6110*/  FMUL R7, R48, R7 ;  /* 0x0000000730077220 */ /* 0x000fc40000400000 */
[----:B------:R-:W1:Y:S04]  /*6120*/  FRND R17, R17 ;  /* 0x0000001100117307 */ /* 0x000e680000201000 */
[----:B------:R-:W-:Y:S02]  /*6130*/  @!P0 FSEL R19, R19, -127, P2 ;  /* 0xc2fe000013138808 */ /* 0x000fe40001000000 */
[----:B------:R-:W-:Y:S02]  /*6140*/  FSETP.NAN.AND P0, PT, R21, R21, PT ;  /* 0x000000151500720b */ /* 0x000fe40003f08000 */
[----:B0-----:R-:W-:Y:S01]  /*6150*/  FSETP.GT.AND P5, PT, R13, -127, PT ;  /* 0xc2fe00000d00780b */ /* 0x001fe20003fa4000 */
[----:B------:R-:W0:Y:S01]  /*6160*/  FRND R14, R14 ;  /* 0x0000000e000e7307 */ /* 0x000e220000201000 */
[----:B------:R-:W-:-:S02]  /*6170*/  FSETP.GT.AND P2, PT, R8, -127, PT ;  /* 0xc2fe00000800780b */ /* 0x000fc40003f44000 */
[----:B------:R-:W-:Y:S02]  /*6180*/  @!P3 FSEL R21, R21, -127, P0 ;  /* 0xc2fe00001515b808 */ /* 0x000fe40000000000 */
[----:B------:R-:W-:Y:S02]  /*6190*/  FSETP.NAN.AND P0, PT, R13, R13, PT ;  /* 0x0000000d0d00720b */ /* 0x000fe40003f08000 */
[----:B------:R-:W-:Y:S01]  /*61a0*/  FSETP.NAN.AND P3, PT, R8, R8, PT ;  /* 0x000000080800720b */ /* 0x000fe20003f68000 */
[----:B------:R-:W2:Y:S01]  /*61b0*/  F2I.S16.TRUNC.NTZ R22, R18 ;  /* 0x0000001200167305 */ /* 0x000ea2000020e900 */
[----:B-1----:R-:W-:-:S03]  /*61c0*/  FSETP.NAN.AND P6, PT, R17, R17, PT ;  /* 0x000000111100720b */ /* 0x002fc60003fc8000 */
[----:B------:R-:W-:Y:S02]  /*61d0*/  @!P5 FSEL R13, R13, -127, P0 ;  /* 0xc2fe00000d0dd808 */ /* 0x000fe40000000000 */
[----:B------:R-:W-:Y:S02]  /*61e0*/  FSETP.GT.AND P0, PT, R17, -127, PT ;  /* 0xc2fe00001100780b */ /* 0x000fe40003f04000 */
[----:B------:R-:W1:Y:S01]  /*61f0*/  FRND R10, R10 ;  /* 0x0000000a000a7307 */ /* 0x000e620000201000 */
[----:B------:R-:W-:Y:S02]  /*6200*/  @!P2 FSEL R8, R8, -127, P3 ;  /* 0xc2fe00000808a808 */ /* 0x000fe40001800000 */
[----:B0-----:R-:W-:Y:S02]  /*6210*/  FSETP.GT.AND P3, PT, R14, -127, PT ;  /* 0xc2fe00000e00780b */ /* 0x001fe40003f64000 */
[----:B------:R-:W-:Y:S02]  /*6220*/  FSETP.GEU.AND P2, PT, R20, 127, PT ;  /* 0x42fe00001400780b */ /* 0x000fe40003f4e000 */
[----:B------:R-:W-:Y:S01]  /*6230*/  FSETP.NAN.AND P5, PT, R18, R18, PT ;  /* 0x000000121200720b */ /* 0x000fe20003fa8000 */
[----:B------:R-:W0:Y:S01]  /*6240*/  F2I.S16.TRUNC.NTZ R23, R20 ;  /* 0x0000001400177305 */ /* 0x000e22000020e900 */
[----:B--2---:R-:W-:-:S02]  /*6250*/  LOP3.LUT R25, R22, 0xffff, RZ, 0xc0, !PT ;  /* 0x0000ffff16197812 */ /* 0x004fc400078ec0ff */
[----:B------:R-:W-:Y:S02]  /*6260*/  @!P0 FSEL R17, R17, -127, P6 ;  /* 0xc2fe000011118808 */ /* 0x000fe40003000000 */
[----:B------:R-:W-:Y:S02]  /*6270*/  @P4 SEL R25, R25, 0x7f, P5 ;  /* 0x0000007f19194807 */ /* 0x000fe40002800000 */
[----:B------:R-:W-:Y:S01]  /*6280*/  FSETP.GEU.AND P0, PT, R13, 127, PT ;  /* 0x42fe00000d00780b */ /* 0x000fe20003f0e000 */
[----:B------:R-:W2:Y:S01]  /*6290*/  FRND R11, R11 ;  /* 0x0000000b000b7307 */ /* 0x000ea20000201000 */
[----:B-1----:R-:W-:Y:S02]  /*62a0*/  FSETP.GT.AND P5, PT, R10, -127, PT ;  /* 0xc2fe00000a00780b */ /* 0x002fe40003fa4000 */
[----:B------:R-:W-:Y:S02]  /*62b0*/  FSETP.NAN.AND P6, PT, R14, R14, PT ;  /* 0x0000000e0e00720b */ /* 0x000fe40003fc8000 */
[----:B------:R-:W-:-:S02]  /*62c0*/  FSETP.NAN.AND P4, PT, R20, R20, PT ;  /* 0x000000141400720b */ /* 0x000fc40003f88000 */
[----:B------:R-:W-:Y:S01]  /*62d0*/  @!P3 FSEL R14, R14, -127, P6 ;  /* 0xc2fe00000e0eb808 */ /* 0x000fe20003000000 */
[----:B------:R-:W1:Y:S01]  /*62e0*/  F2I.S16.TRUNC.NTZ R6, R13 ;  /* 0x0000000d00067305 */ /* 0x000e62000020e900 */
[----:B0-----:R-:W-:Y:S02]  /*62f0*/  LOP3.LUT R23, R23, 0xffff, RZ, 0xc0, !PT ;  /* 0x0000ffff17177812 */ /* 0x001fe400078ec0ff */
[----:B------:R-:W-:Y:S02]  /*6300*/  FSETP.GEU.AND P3, PT, R8, 127, PT ;  /* 0x42fe00000800780b */ /* 0x000fe40003f6e000 */
[----:B------:R-:W-:Y:S02]  /*6310*/  @P2 SEL R23, R23, 0x7f, P4 ;  /* 0x0000007f17172807 */ /* 0x000fe40002000000 */
[----:B------:R-:W-:Y:S01]  /*6320*/  FSETP.NAN.AND P2, PT, R13, R13, PT ;  /* 0x0000000d0d00720b */ /* 0x000fe20003f48000 */
[----:B------:R-:W0:Y:S01]  /*6330*/  FRND R9, R9 ;  /* 0x0000000900097307 */ /* 0x000e220000201000 */
[----:B--2---:R-:W-:-:S02]  /*6340*/  FSETP.GT.AND P4, PT, R11, -127, PT ;  /* 0xc2fe00000b00780b */ /* 0x004fc40003f84000 */
[----:B------:R-:W-:-:S04]  /*6350*/  FSETP.NAN.AND P6, PT, R10, R10, PT ;  /* 0x0000000a0a00720b */ /* 0x000fc80003fc8000 */
[----:B------:R-:W-:Y:S01]  /*6360*/  @!P5 FSEL R10, R10, -127, P6 ;  /* 0xc2fe00000a0ad808 */ /* 0x000fe20003000000 */
[----:B------:R-:W2:Y:S01]  /*6370*/  F2I.S16.TRUNC.NTZ R18, R8 ;  /* 0x0000000800127305 */ /* 0x000ea2000020e900 */
[----:B-1----:R-:W-:Y:S02]  /*6380*/  LOP3.LUT R6, R6, 0xffff, RZ, 0xc0, !PT ;  /* 0x0000ffff06067812 */ /* 0x002fe400078ec0ff */
[----:B------:R-:W-:Y:S02]  /*6390*/  FSETP.NAN.AND P5, PT, R8, R8, PT ;  /* 0x000000080800720b */ /* 0x000fe40003fa8000 */
[----:B------:R-:W-:Y:S02]  /*63a0*/  @P0 SEL R6, R6, 0x7f, P2 ;  /* 0x0000007f06060807 */ /* 0x000fe40001000000 */
[----:B------:R-:W-:Y:S01]  /*63b0*/  FSETP.GEU.AND P2, PT, R19, 127, PT ;  /* 0x42fe00001300780b */ /* 0x000fe20003f4e000 */
[----:B------:R-:W1:Y:S01]  /*63c0*/  FRND R15, R15 ;  /* 0x0000000f000f7307 */ /* 0x000e620000201000 */
[----:B0-----:R-:W-:-:S02]  /*63d0*/  FSETP.GT.AND P0, PT, R9, -127, PT ;  /* 0xc2fe00000900780b */ /* 0x001fc40003f04000 */
[----:B------:R-:W-:Y:S02]  /*63e0*/  FSETP.NAN.AND P6, PT, R11, R11, PT ;  /* 0x0000000b0b00720b */ /* 0x000fe40003fc8000 */
[----:B------:R-:W-:Y:S02]  /*63f0*/  PRMT R25, R25, 0x3340, R6 ;  /* 0x0000334019197816 */ /* 0x000fe40000000006 */
[----:B------:R-:W-:Y:S01]  /*6400*/  @!P4 FSEL R11, R11, -127, P6 ;  /* 0xc2fe00000b0bc808 */ /* 0x000fe20003000000 */
[----:B------:R-:W0:Y:S01]  /*6410*/  F2I.S16.TRUNC.NTZ R24, R19 ;  /* 0x0000001300187305 */ /* 0x000e22000020e900 */
[----:B--2---:R-:W-:Y:S02]  /*6420*/  LOP3.LUT R18, R18, 0xffff, RZ, 0xc0, !PT ;  /* 0x0000ffff12127812 */ /* 0x004fe400078ec0ff */
[----:B------:R-:W-:Y:S02]  /*6430*/  FSETP.NAN.AND P4, PT, R19, R19, PT ;  /* 0x000000131300720b */ /* 0x000fe40003f88000 */
[----:B------:R-:W-:-:S02]  /*6440*/  @P3 SEL R18, R18, 0x7f, P5 ;  /* 0x0000007f12123807 */ /* 0x000fc40002800000 */
[----:B------:R-:W-:Y:S01]  /*6450*/  FSETP.GEU.AND P3, PT, R21, 127, PT ;  /* 0x42fe00001500780b */ /* 0x000fe20003f6e000 */
[----:B------:R-:W2:Y:S01]  /*6460*/  FRND R16, R16 ;  /* 0x0000001000107307 */ /* 0x000ea20000201000 */
[----:B-1----:R-:W-:Y:S02]  /*6470*/  FSETP.GT.AND P5, PT, R15, -127, PT ;  /* 0xc2fe00000f00780b */ /* 0x002fe40003fa4000 */
[----:B------:R-:W-:Y:S02]  /*6480*/  FSETP.NAN.AND P6, PT, R9, R9, PT ;  /* 0x000000090900720b */ /* 0x000fe40003fc8000 */
[----:B------:R-:W-:Y:S02]  /*6490*/  PRMT R18, R23, 0x3340, R18 ;  /* 0x0000334017127816 */ /* 0x000fe40000000012 */
[----:B------:R-:W-:Y:S01]  /*64a0*/  @!P0 FSEL R9, R9, -127, P6 ;  /* 0xc2fe000009098808 */ /* 0x000fe20003000000 */
[----:B------:R-:W1:Y:S01]  /*64b0*/  F2I.S16.TRUNC.NTZ R26, R21 ;  /* 0x00000015001a7305 */ /* 0x000e62000020e900 */
[----:B0-----:R-:W-:-:S02]  /*64c0*/  LOP3.LUT R19, R24, 0xffff, RZ, 0xc0, !PT ;  /* 0x0000ffff18137812 */ /* 0x001fc400078ec0ff */
[----:B------:R-:W-:Y:S02]  /*64d0*/  FSETP.NAN.AND P6, PT, R15, R15, PT ;  /* 0x0000000f0f00720b */ /* 0x000fe40003fc8000 */
[----:B------:R-:W-:Y:S02]  /*64e0*/  @P2 SEL R19, R19, 0x7f, P4 ;  /* 0x0000007f13132807 */ /* 0x000fe40002000000 */
[----:B------:R-:W-:Y:S01]  /*64f0*/  FSETP.GEU.AND P0, PT, R10, 127, PT ;  /* 0x42fe00000a00780b */ /* 0x000fe20003f0e000 */
[----:B------:R-:W0:Y:S01]  /*6500*/  FRND R4, R4 ;  /* 0x0000000400047307 */ /* 0x000e220000201000 */
[----:B--2---:R-:W-:Y:S02]  /*6510*/  FSETP.GT.AND P2, PT, R16, -127, PT ;  /* 0xc2fe00001000780b */ /* 0x004fe40003f44000 */
[----:B------:R-:W-:Y:S02]  /*6520*/  FSETP.NAN.AND P4, PT, R21, R21, PT ;  /* 0x000000151500720b */ /* 0x000fe40003f88000 */
[----:B------:R-:W-:-:S02]  /*6530*/  @!P5 FSEL R15, R15, -127, P6 ;  /* 0xc2fe00000f0fd808 */ /* 0x000fc40003000000 */
[----:B------:R-:W-:Y:S01]  /*6540*/  FSETP.GEU.AND P5, PT, R11, 127, PT ;  /* 0x42fe00000b00780b */ /* 0x000fe20003fae000 */
[----:B------:R-:W2:Y:S01]  /*6550*/  F2I.S16.TRUNC.NTZ R8, R10 ;  /* 0x0000000a00087305 */ /* 0x000ea2000020e900 */
[----:B-1----:R-:W-:-:S04]  /*6560*/  LOP3.LUT R26, R26, 0xffff, RZ, 0xc0, !PT ;  /* 0x0000ffff1a1a7812 */ /* 0x002fc800078ec0ff */
[----:B------:R-:W-:Y:S02]  /*6570*/  @P3 SEL R26, R26, 0x7f, P4 ;  /* 0x0000007f1a1a3807 */ /* 0x000fe40002000000 */
[----:B------:R-:W-:Y:S01]  /*6580*/  FSETP.NAN.AND P3, PT, R10, R10, PT ;  /* 0x0000000a0a00720b */ /* 0x000fe20003f68000 */
[----:B------:R-:W1:Y:S01]  /*6590*/  FRND R5, R5 ;  /* 0x0000000500057307 */ /* 0x000e620000201000 */
[----:B0-----:R-:W-:Y:S02]  /*65a0*/  FSETP.GT.AND P6, PT, R4, -127, PT ;  /* 0xc2fe00000400780b */ /* 0x001fe40003fc4000 */
[----:B------:R-:W-:-:S04]  /*65b0*/  FSETP.NAN.AND P4, PT, R16, R16, PT ;  /* 0x000000101000720b */ /* 0x000fc80003f88000 */
[----:B------:R-:W-:Y:S01]  /*65c0*/  @!P2 FSEL R16, R16, -127, P4 ;  /* 0xc2fe00001010a808 */ /* 0x000fe20002000000 */
[----:B------:R-:W0:Y:S01]  /*65d0*/  FRND R7, R7 ;  /* 0x0000000700077307 */ /* 0x000e220000201000 */
[----:B--2---:R-:W-:Y:S02]  /*65e0*/  LOP3.LUT R8, R8, 0xffff, RZ, 0xc0, !PT ;  /* 0x0000ffff08087812 */ /* 0x004fe400078ec0ff */
[----:B------:R-:W-:Y:S02]  /*65f0*/  FSETP.NAN.AND P4, PT, R4, R4, PT ;  /* 0x000000040400720b */ /* 0x000fe40003f88000 */
[----:B------:R-:W-:Y:S02]  /*6600*/  @P0 SEL R8, R8, 0x7f, P3 ;  /* 0x0000007f08080807 */ /* 0x000fe40001800000 */
[----:B------:R-:W-:Y:S01]  /*6610*/  FSETP.GEU.AND P3, PT, R9, 127, PT ;  /* 0x42fe00000900780b */ /* 0x000fe20003f6e000 */
[----:B------:R-:W2:Y:S01]  /*6620*/  F2I.S16.TRUNC.NTZ R13, R11 ;  /* 0x0000000b000d7305 */ /* 0x000ea2000020e900 */
[----:B-1----:R-:W-:-:S02]  /*6630*/  FSETP.GT.AND P0, PT, R5, -127, PT ;  /* 0xc2fe00000500780b */ /* 0x002fc40003f04000 */
[----:B------:R-:W-:Y:S02]  /*6640*/  @!P6 FSEL R4, R4, -127, P4 ;  /* 0xc2fe00000404e808 */ /* 0x000fe40002000000 */
[----:B------:R-:W-:Y:S02]  /*6650*/  FSETP.NAN.AND P2, PT, R11, R11, PT ;  /* 0x0000000b0b00720b */ /* 0x000fe40003f48000 */
[----:B------:R-:W-:Y:S01]  /*6660*/  FSETP.NAN.AND P6, PT, R5, R5, PT ;  /* 0x000000050500720b */ /* 0x000fe20003fc8000 */
[----:B------:R-:W1:Y:S01]  /*6670*/  F2I.S16.TRUNC.NTZ R20, R9 ;  /* 0x0000000900147305 */ /* 0x000e62000020e900 */
[----:B0-----:R-:W-:Y:S02]  /*6680*/  FSETP.GT.AND P4, PT, R7, -127, PT ;  /* 0xc2fe00000700780b */ /* 0x001fe40003f84000 */
[----:B------:R-:W-:-:S03]  /*6690*/  PRMT R8, R19, 0x3340, R8 ;  /* 0x0000334013087816 */ /* 0x000fc60000000008 */
[----:B------:R-:W-:Y:S02]  /*66a0*/  @!P0 FSEL R5, R5, -127, P6 ;  /* 0xc2fe000005058808 */ /* 0x000fe40003000000 */
[----:B------:R-:W0:Y:S01]  /*66b0*/  F2I.S16.TRUNC.NTZ R22, R17 ;  /* 0x0000001100167305 */ /* 0x000e22000020e900 */
[----:B--2---:R-:W-:Y:S02]  /*66c0*/  LOP3.LUT R13, R13, 0xffff, RZ, 0xc0, !PT ;  /* 0x0000ffff0d0d7812 */ /* 0x004fe400078ec0ff */
[----:B------:R-:W-:Y:S02]  /*66d0*/  FSETP.NAN.AND P6, PT, R7, R7, PT ;  /* 0x000000070700720b */ /* 0x000fe40003fc8000 */
[----:B------:R-:W-:Y:S02]  /*66e0*/  @P5 SEL R13, R13, 0x7f, P2 ;  /* 0x0000007f0d0d5807 */ /* 0x000fe40001000000 */
[----:B------:R-:W-:Y:S01]  /*66f0*/  FSETP.NAN.AND P5, PT, R9, R9, PT ;  /* 0x000000090900720b */ /* 0x000fe20003fa8000 */
[----:B------:R-:W2:Y:S01]  /*6700*/  F2I.S16.TRUNC.NTZ R27, R14 ;  /* 0x0000000e001b7305 */ /* 0x000ea2000020e900 */
[----:B------:R-:W-:-:S02]  /*6710*/  FSETP.GEU.AND P2, PT, R17, 127, PT ;  /* 0x42fe00001100780b */ /* 0x000fc40003f4e000 */
[----:B-1----:R-:W-:Y:S02]  /*6720*/  LOP3.LUT R20, R20, 0xffff, RZ, 0xc0, !PT ;  /* 0x0000ffff14147812 */ /* 0x002fe400078ec0ff */
[----:B------:R-:W-:Y:S02]  /*6730*/  FSETP.GEU.AND P0, PT, R4, 127, PT ;  /* 0x42fe00000400780b */ /* 0x000fe40003f0e000 */
[----:B------:R-:W-:Y:S01]  /*6740*/  @P3 SEL R20, R20, 0x7f, P5 ;  /* 0x0000007f14143807 */ /* 0x000fe20002800000 */
[----:B------:R-:W1:Y:S01]  /*6750*/  F2I.S16.TRUNC.NTZ R6, R4 ;  /* 0x0000000400067305 */ /* 0x000e62000020e900 */
[----:B------:R-:W-:Y:S02]  /*6760*/  FSETP.GEU.AND P3, PT, R14, 127, PT ;  /* 0x42fe00000e00780b */ /* 0x000fe40003f6e000 */
[----:B------:R-:W-:Y:S02]  /*6770*/  @!P4 FSEL R7, R7, -127, P6 ;  /* 0xc2fe00000707c808 */ /* 0x000fe40003000000 */
[----:B------:R-:W-:-:S02]  /*6780*/  FSETP.NAN.AND P5, PT, R17, R17, PT ;  /* 0x000000111100720b */ /* 0x000fc40003fa8000 */
[----:B0-----:R-:W-:Y:S01]  /*6790*/  LOP3.LUT R9, R22, 0xffff, RZ, 0xc0, !PT ;  /* 0x0000ffff16097812 */ /* 0x001fe200078ec0ff */
[----:B------:R-:W0:Y:S01]  /*67a0*/  F2I.S16.TRUNC.NTZ R21, R15 ;  /* 0x0000000f00157305 */ /* 0x000e22000020e900 */
[----:B------:R-:W-:Y:S02]  /*67b0*/  FSETP.NAN.AND P6, PT, R4, R4, PT ;  /* 0x000000040400720b */ /* 0x000fe40003fc8000 */
[----:B------:R-:W-:Y:S02]  /*67c0*/  @P2 SEL R9, R9, 0x7f, P5 ;  /* 0x0000007f09092807 */ /* 0x000fe40002800000 */
[----:B------:R-:W-:Y:S02]  /*67d0*/  FSETP.NAN.AND P5, PT, R14, R14, PT ;  /* 0x0000000e0e00720b */ /* 0x000fe40003fa8000 */
[----:B------:R-:W-:Y:S01]  /*67e0*/  FSETP.GEU.AND P2, PT, R15, 127, PT ;  /* 0x42fe00000f00780b */ /* 0x000fe20003f4e000 */
[----:B------:R-:W3:Y:S01]  /*67f0*/  F2I.S16.TRUNC.NTZ R11, R16 ;  /* 0x00000010000b7305 */ /* 0x000ee2000020e900 */
[----:B--2---:R-:W-:-:S02]  /*6800*/  LOP3.LUT R27, R27, 0xffff, RZ, 0xc0, !PT ;  /* 0x0000ffff1b1b7812 */ /* 0x004fc400078ec0ff */
[----:B-1----:R-:W-:Y:S02]  /*6810*/  LOP3.LUT R6, R6, 0xffff, RZ, 0xc0, !PT ;  /* 0x0000ffff06067812 */ /* 0x002fe400078ec0ff */
[----:B------:R-:W-:Y:S02]  /*6820*/  @P3 SEL R27, R27, 0x7f, P5 ;  /* 0x0000007f1b1b3807 */ /* 0x000fe40002800000 */
[----:B------:R-:W-:Y:S01]  /*6830*/  @P0 SEL R6, R6, 0x7f, P6 ;  /* 0x0000007f06060807 */ /* 0x000fe20003000000 */
[----:B------:R-:W1:Y:S01]  /*6840*/  F2I.S16.TRUNC.NTZ R4, R7 ;  /* 0x0000000700047305 */ /* 0x000e62000020e900 */
[----:B------:R-:W-:Y:S02]  /*6850*/  FSETP.GEU.AND P3, PT, R16, 127, PT ;  /* 0x42fe00001000780b */ /* 0x000fe40003f6e000 */
[----:B------:R-:W-:Y:S02]  /*6860*/  FSETP.GEU.AND P0, PT, R7, 127, PT ;  /* 0x42fe00000700780b */ /* 0x000fe40003f0e000 */
[----:B------:R-:W-:-:S02]  /*6870*/  FSETP.NAN.AND P4, PT, R15, R15, PT ;  /* 0x0000000f0f00720b */ /* 0x000fc40003f88000 */
[----:B0-----:R-:W-:Y:S01]  /*6880*/  LOP3.LUT R21, R21, 0xffff, RZ, 0xc0, !PT ;  /* 0x0000ffff15157812 */ /* 0x001fe200078ec0ff */
[----:B------:R0:W2:Y:S01]  /*6890*/  F2I.S16.TRUNC.NTZ R10, R5 ;  /* 0x00000005000a7305 */ /* 0x0000a2000020e900 */
[----:B------:R-:W-:Y:S02]  /*68a0*/  FSETP.NAN.AND P6, PT, R16, R16, PT ;  /* 0x000000101000720b */ /* 0x000fe40003fc8000 */
[----:B------:R-:W-:Y:S02]  /*68b0*/  @P2 SEL R21, R21, 0x7f, P4 ;  /* 0x0000007f15152807 */ /* 0x000fe40002000000 */
[----:B------:R-:W-:Y:S02]  /*68c0*/  FSETP.NAN.AND P4, PT, R7, R7, PT ;  /* 0x000000070700720b */ /* 0x000fe40003f88000 */
[----:B---3--:R-:W-:Y:S02]  /*68d0*/  LOP3.LUT R11, R11, 0xffff, RZ, 0xc0, !PT ;  /* 0x0000ffff0b0b7812 */ /* 0x008fe400078ec0ff */
[----:B-1----:R-:W-:-:S02]  /*68e0*/  LOP3.LUT R4, R4, 0xffff, RZ, 0xc0, !PT ;  /* 0x0000ffff04047812 */ /* 0x002fc400078ec0ff */
[----:B------:R-:W-:Y:S02]  /*68f0*/  PRMT R13, R26, 0x3340, R13 ;  /* 0x000033401a0d7816 */ /* 0x000fe4000000000d */
[----:B------:R-:W-:Y:S02]  /*6900*/  @P3 SEL R11, R11, 0x7f, P6 ;  /* 0x0000007f0b0b3807 */ /* 0x000fe40003000000 */
[----:B------:R-:W-:Y:S02]  /*6910*/  @P0 SEL R4, R4, 0x7f, P4 ;  /* 0x0000007f04040807 */ /* 0x000fe40002000000 */
[----:B------:R-:W-:Y:S02]  /*6920*/  FSETP.GEU.AND P5, PT, R5, 127, PT ;  /* 0x42fe00000500780b */ /* 0x000fe40003fae000 */
[----:B------:R-:W-:Y:S02]  /*6930*/  PRMT R11, R11, 0x3340, R4 ;  /* 0x000033400b0b7816 */ /* 0x000fe40000000004 */
[----:B------:R-:W-:-:S02]  /*6940*/  PRMT R17, R8, 0x5410, R13 ;  /* 0x0000541008117816 */ /* 0x000fc4000000000d */
[----:B------:R-:W-:Y:S02]  /*6950*/  SHF.R.S32.HI R13, RZ, 0x1f, R12 ;  /* 0x0000001fff0d7819 */ /* 0x000fe4000001140c */
[----:B------:R-:W-:Y:S02]  /*6960*/  IADD3 R4, P0, R12, c[0x0][0x1c0], RZ ;  /* 0x000070000c047a10 */ /* 0x000fe40007f1e0ff */
[----:B------:R-:W-:Y:S02]  /*6970*/  FSETP.NAN.AND P2, PT, R5, R5, PT ;  /* 0x000000050500720b */ /* 0x000fe40003f48000 */
[----:B0-----:R-:W-:Y:S02]  /*6980*/  IADD3.X R5, R13, c[0x0][0x1c4], RZ, P0, !PT ;  /* 0x000071000d057a10 */ /* 0x001fe400007fe4ff */
[----:B------:R-:W-:Y:S02]  /*6990*/  IADD3 R3, P0, R3, 0x400, RZ ;  /* 0x0000040003037810 */ /* 0x000fe40007f1e0ff */
[----:B--2---:R-:W-:-:S02]  /*69a0*/  LOP3.LUT R10, R10, 0xffff, RZ, 0xc0, !PT ;  /* 0x0000ffff0a0a7812 */ /* 0x004fc400078ec0ff */
[----:B------:R-:W-:Y:S01]  /*69b0*/  PRMT R9, R9, 0x3340, R20 ;  /* 0x0000334009097816 */ /* 0x000fe20000000014 */
[----:B------:R-:W-:Y:S01]  /*69c0*/  IMAD.X R0, RZ, RZ, R0, P0 ;  /* 0x000000ffff007224 */ /* 0x000fe200000e0600 */
[----:B------:R-:W-:Y:S02]  /*69d0*/  @P5 SEL R10, R10, 0x7f, P2 ;  /* 0x0000007f0a0a5807 */ /* 0x000fe40001000000 */
[----:B------:R-:W-:Y:S02]  /*69e0*/  PRMT R6, R27, 0x3340, R6 ;  /* 0x000033401b067816 */ /* 0x000fe40000000006 */
[----:B------:R-:W-:Y:S02]  /*69f0*/  ISETP.GE.U32.AND P0, PT, R3, 0x800, PT ;  /* 0x000008000300780c */ /* 0x000fe40003f06070 */
[----:B------:R-:W-:Y:S02]  /*6a00*/  PRMT R16, R25, 0x5410, R18 ;  /* 0x0000541019107816 */ /* 0x000fe40000000012 */
[----:B------:R-:W-:-:S02]  /*6a10*/  PRMT R10, R21, 0x3340, R10 ;  /* 0x00003340150a7816 */ /* 0x000fc4000000000a */
[----:B------:R-:W-:Y:S02]  /*6a20*/  PRMT R18, R9, 0x5410, R6 ;  /* 0x0000541009127816 */ /* 0x000fe40000000006 */
[----:B------:R-:W-:Y:S02]  /*6a30*/  ISETP.GE.U32.AND.EX P0, PT, R0, RZ, PT, P0 ;  /* 0x000000ff0000720c */ /* 0x000fe40003f06100 */
[C---:B------:R-:W-:Y:S02]  /*6a40*/  IADD3 R6, P2, R12.reuse, c[0x0][0x1c8], RZ ;  /* 0x000072000c067a10 */ /* 0x040fe40007f5e0ff */
[C---:B------:R-:W-:Y:S02]  /*6a50*/  IADD3 R8, P3, R12.reuse, c[0x0][0x1d0], RZ ;  /* 0x000074000c087a10 */ /* 0x040fe40007f7e0ff */
[----:B------:R-:W-:Y:S02]  /*6a60*/  IADD3 R12, P4, R12, c[0x0][0x1d8], RZ ;  /* 0x000076000c0c7a10 */ /* 0x000fe40007f9e0ff */
[----:B------:R-:W-:-:S02]  /*6a70*/  PRMT R19, R10, 0x5410, R11 ;  /* 0x000054100a137816 */ /* 0x000fc4000000000b */
[C---:B------:R-:W-:Y:S02]  /*6a80*/  IADD3.X R7, R13.reuse, c[0x0][0x1cc], RZ, P2, !PT ;  /* 0x000073000d077a10 */ /* 0x040fe400017fe4ff */
[C---:B------:R-:W-:Y:S01]  /*6a90*/  IADD3.X R9, R13.reuse, c[0x0][0x1d4], RZ, P3, !PT ;  /* 0x000075000d097a10 */ /* 0x040fe20001ffe4ff */
[----:B------:R0:W-:Y:S01]  /*6aa0*/  @!P1 STG.E.128 [R4.64], R16 ;  /* 0x0000001004009986 */ /* 0x0001e2000c101d04 */
[----:B------:R-:W-:-:S03]  /*6ab0*/  IADD3.X R13, R13, c[0x0][0x1dc], RZ, P4, !PT ;  /* 0x000077000d0d7a10 */ /* 0x000fc600027fe4ff */
[----:B------:R0:W-:Y:S04]  /*6ac0*/  @!P1 STG.E.128 [R6.64], R16 ;  /* 0x0000001006009986 */ /* 0x0001e8000c101d04 */
[----:B------:R0:W-:Y:S04]  /*6ad0*/  @!P1 STG.E.128 [R8.64], R16 ;  /* 0x0000001008009986 */ /* 0x0001e8000c101d04 */
[----:B------:R0:W-:Y:S01]  /*6ae0*/  @!P1 STG.E.128 [R12.64], R16 ;  /* 0x000000100c009986 */ /* 0x0001e2000c101d04 */
[----:B------:R-:W-:Y:S05]  /*6af0*/  @!P0 BRA `(.L_x_5) ;  /* 0xfffff1e000008947 */ /* 0x000fea000383ffff */
[----:B------:R-:W-:Y:S05]  /*6b00*/  EXIT ;  /* 0x000000000000794d */ /* 0x000fea0003800000 */
.L_x_6:
[----:B------:R-:W-:-:S00]  /*6b10*/  BRA `(.L_x_6) ;  /* 0xfffffff000007947 */ /* 0x000fc0000383ffff */
[----:B------:R-:W-:-:S00]  /*6b20*/  NOP ;  /* 0x0000000000007918 */ /* 0x000fc00000000000 */
        /* <DEDUP_REMOVED lines=13> */
.L_x_7:


//--------------------- .nv.global.init           --------------------------
	.section	.nv.global.init,"aw",@progbits
.nv.global.init:
	.type		_$_str,@object
	.size		_$_str,(.L_0 - _$_str)
_$_str:
        /*0000*/ 	.byte	0x5f, 0x5f, 0x43, 0x55, 0x44, 0x41, 0x5f, 0x46, 0x54, 0x5a, 0x00
.L_0:


//--------------------- .nv.shared.triton_red_fused__to_copy_add_amax_amin_clamp_mul_native_layer_norm_reciprocal_1 --------------------------
	.section	.nv.shared.triton_red_fused__to_copy_add_amax_amin_clamp_mul_native_layer_norm_reciprocal_1,"aw",@nobits
	.sectionflags	@""
	.align	16
